//
// Generated by NVIDIA NVVM Compiler
//
// Compiler Build ID: CL-36424714
// Cuda compilation tools, release 13.0, V13.0.88
// Based on NVVM 20.0.0
//

.version 9.0
.target sm_100
.address_size 64

	// .globl	default_function_kernel

.visible .entry default_function_kernel(
	.param .u64 .ptr .align 1 default_function_kernel_param_0,
	.param .u64 .ptr .align 1 default_function_kernel_param_1,
	.param .u64 .ptr .align 1 default_function_kernel_param_2
)
.maxntid 10
{
	.reg .pred 	%p<17>;
	.reg .b32 	%r<24>;
	.reg .b32 	%f<66>;
	.reg .b64 	%rd<12>;

	ld.param.u64 	%rd1, [default_function_kernel_param_0];
	ld.param.u64 	%rd2, [default_function_kernel_param_1];
	ld.param.u64 	%rd3, [default_function_kernel_param_2];
	cvta.to.global.u64 	%rd4, %rd3;
	cvta.to.global.u64 	%rd5, %rd2;
	mov.u32 	%r12, %ctaid.x;
	mov.u32 	%r13, %tid.x;
	mad.lo.s32 	%r1, %r12, 10, %r13;
	mul.wide.u32 	%rd6, %r1, 4;
	add.s64 	%rd7, %rd5, %rd6;
	ld.global.nc.f32 	%f1, [%rd7];
	add.s64 	%rd8, %rd4, %rd6;
	ld.global.nc.f32 	%f20, [%rd8];
	div.rn.f32 	%f21, %f1, %f20;
	abs.f32 	%f2, %f21;
	abs.f32 	%f65, %f1;
	setp.lt.f32 	%p1, %f65, %f2;
	@%p1 bra 	$L__BB0_12;
	mul.f32 	%f4, %f2, 0f4B000000;
	setp.gtu.f32 	%p2, %f65, %f4;
	@%p2 bra 	$L__BB0_8;
	div.approx.f32 	%f22, %f65, %f2;
	cvt.rzi.f32.f32 	%f63, %f22;
	neg.f32 	%f6, %f2;
	fma.rn.f32 	%f7, %f6, %f63, %f65;
	mov.b32 	%r2, %f7;
	mov.b32 	%r14, %f2;
	setp.lt.u32 	%p3, %r2, %r14;
	@%p3 bra 	$L__BB0_7;
	setp.lt.u32 	%p4, %r2, -2147483647;
	@%p4 bra 	$L__BB0_5;
	add.f32 	%f27, %f63, 0fBF800000;
	setp.lt.f32 	%p7, %f7, %f6;
	add.f32 	%f28, %f27, 0fBF800000;
	selp.f32 	%f63, %f28, %f27, %p7;
	bra.uni 	$L__BB0_7;
$L__BB0_5:
	add.f32 	%f63, %f63, 0f3F800000;
	add.f32 	%f23, %f2, %f2;
	setp.ltu.f32 	%p5, %f7, %f23;
	@%p5 bra 	$L__BB0_7;
	add.f32 	%f24, %f63, 0f3F800000;
	fma.rn.f32 	%f25, %f2, 0fC0400000, %f7;
	setp.ge.f32 	%p6, %f25, 0f00000000;
	add.f32 	%f26, %f24, 0f3F800000;
	selp.f32 	%f63, %f26, %f24, %p6;
$L__BB0_7:
	fma.rn.f32 	%f65, %f6, %f63, %f65;
	bra.uni 	$L__BB0_12;
$L__BB0_8:
	mov.b32 	%r3, %f65;
	mov.b32 	%r15, %f4;
	and.b32  	%r4, %r15, -8388608;
	and.b32  	%r16, %r3, 8388607;
	or.b32  	%r22, %r16, 1065353216;
	and.b32  	%r17, %r15, 8388607;
	or.b32  	%r6, %r17, 1065353216;
	mov.b32 	%f64, %r22;
	sub.s32 	%r18, %r3, %r4;
	add.s32 	%r19, %r18, 192937984;
	and.b32  	%r23, %r19, -8388608;
	setp.eq.s32 	%p8, %r23, 0;
	@%p8 bra 	$L__BB0_11;
	mov.b32 	%f29, %r6;
	rcp.approx.ftz.f32 	%f14, %f29;
	neg.f32 	%f15, %f29;
$L__BB0_10:
	min.u32 	%r20, %r23, 192937984;
	add.s32 	%r21, %r22, %r20;
	mov.b32 	%f30, %r21;
	mul.f32 	%f31, %f14, %f30;
	fma.rn.f32 	%f32, %f15, %f31, %f30;
	fma.rn.f32 	%f33, %f32, %f14, %f31;
	fma.rn.f32 	%f34, %f15, %f33, %f30;
	fma.rz.f32 	%f35, %f34, %f14, %f33;
	cvt.rzi.f32.f32 	%f36, %f35;
	fma.rn.f32 	%f64, %f15, %f36, %f30;
	sub.s32 	%r23, %r23, %r20;
	mov.b32 	%r22, %f64;
	setp.ne.s32 	%p9, %r23, 0;
	setp.ne.s32 	%p10, %r22, 0;
	and.pred  	%p11, %p9, %p10;
	@%p11 bra 	$L__BB0_10;
$L__BB0_11:
	mov.b32 	%f38, %r4;
	setp.leu.f32 	%p12, %f2, 0f00000000;
	setp.gt.u32 	%p13, %r3, 2139095039;
	selp.f32 	%f39, 0f7FFFFFFF, %f38, %p12;
	selp.f32 	%f40, 0f7FFFFFFF, %f39, %p13;
	mul.f32 	%f41, %f64, 0f34000000;
	mul.f32 	%f65, %f40, %f41;
$L__BB0_12:
	cvta.to.global.u64 	%rd9, %rd1;
	abs.f32 	%f42, %f65;
	setp.nan.f32 	%p14, %f42, %f42;
	copysign.f32 	%f43, %f1, %f65;
	selp.f32 	%f44, %f65, %f43, %p14;
	abs.f32 	%f45, %f44;
	setp.gt.f32 	%p15, %f45, 0f3F800000;
	rcp.approx.ftz.f32 	%f46, %f45;
	selp.f32 	%f47, %f46, %f45, %p15;
	mul.f32 	%f48, %f47, %f47;
	fma.rn.f32 	%f49, %f48, 0f3B2090AA, 0fBC6BE14F;
	fma.rn.f32 	%f50, %f49, %f48, 0f3D23397E;
	fma.rn.f32 	%f51, %f50, %f48, 0fBD948A7A;
	fma.rn.f32 	%f52, %f51, %f48, 0f3DD76B21;
	fma.rn.f32 	%f53, %f52, %f48, 0fBE111E88;
	fma.rn.f32 	%f54, %f53, %f48, 0f3E4CAF60;
	fma.rn.f32 	%f55, %f54, %f48, 0fBEAAAA27;
	mul.f32 	%f56, %f48, %f55;
	fma.rn.f32 	%f57, %f56, %f47, %f47;
	neg.f32 	%f58, %f57;
	fma.rn.f32 	%f59, 0f3F6EE581, 0f3FD774EB, %f58;
	selp.f32 	%f60, %f59, %f57, %p15;
	setp.num.f32 	%p16, %f45, %f45;
	copysign.f32 	%f61, %f44, %f60;
	selp.f32 	%f62, %f61, %f60, %p16;
	add.s64 	%rd11, %rd9, %rd6;
	st.global.f32 	[%rd11], %f62;
	ret;

}
	// .globl	default_function_kernel_1
.visible .entry default_function_kernel_1(
	.param .u64 .ptr .align 1 default_function_kernel_1_param_0,
	.param .u64 .ptr .align 1 default_function_kernel_1_param_1,
	.param .u64 .ptr .align 1 default_function_kernel_1_param_2
)
.maxntid 8
{
	.reg .pred 	%p<15>;
	.reg .b32 	%r<25>;
	.reg .b32 	%f<49>;
	.reg .b64 	%rd<12>;

	ld.param.u64 	%rd1, [default_function_kernel_1_param_0];
	ld.param.u64 	%rd2, [default_function_kernel_1_param_1];
	ld.param.u64 	%rd3, [default_function_kernel_1_param_2];
	cvta.to.global.u64 	%rd4, %rd3;
	cvta.to.global.u64 	%rd5, %rd2;
	mov.u32 	%r12, %ctaid.x;
	shl.b32 	%r13, %r12, 3;
	mov.u32 	%r14, %tid.x;
	or.b32  	%r1, %r13, %r14;
	mul.wide.u32 	%rd6, %r1, 4;
	add.s64 	%rd7, %rd5, %rd6;
	ld.global.nc.f32 	%f1, [%rd7];
	add.s64 	%rd8, %rd4, %rd6;
	ld.global.nc.f32 	%f20, [%rd8];
	div.rn.f32 	%f21, %f1, %f20;
	abs.f32 	%f2, %f21;
	abs.f32 	%f48, %f1;
	setp.lt.f32 	%p1, %f48, %f2;
	@%p1 bra 	$L__BB1_12;
	mul.f32 	%f4, %f2, 0f4B000000;
	setp.gtu.f32 	%p2, %f48, %f4;
	@%p2 bra 	$L__BB1_8;
	div.approx.f32 	%f22, %f48, %f2;
	cvt.rzi.f32.f32 	%f46, %f22;
	neg.f32 	%f6, %f2;
	fma.rn.f32 	%f7, %f6, %f46, %f48;
	mov.b32 	%r2, %f7;
	mov.b32 	%r15, %f2;
	setp.lt.u32 	%p3, %r2, %r15;
	@%p3 bra 	$L__BB1_7;
	setp.lt.u32 	%p4, %r2, -2147483647;
	@%p4 bra 	$L__BB1_5;
	add.f32 	%f27, %f46, 0fBF800000;
	setp.lt.f32 	%p7, %f7, %f6;
	add.f32 	%f28, %f27, 0fBF800000;
	selp.f32 	%f46, %f28, %f27, %p7;
	bra.uni 	$L__BB1_7;
$L__BB1_5:
	add.f32 	%f46, %f46, 0f3F800000;
	add.f32 	%f23, %f2, %f2;
	setp.ltu.f32 	%p5, %f7, %f23;
	@%p5 bra 	$L__BB1_7;
	add.f32 	%f24, %f46, 0f3F800000;
	fma.rn.f32 	%f25, %f2, 0fC0400000, %f7;
	setp.ge.f32 	%p6, %f25, 0f00000000;
	add.f32 	%f26, %f24, 0f3F800000;
	selp.f32 	%f46, %f26, %f24, %p6;
$L__BB1_7:
	fma.rn.f32 	%f48, %f6, %f46, %f48;
	bra.uni 	$L__BB1_12;
$L__BB1_8:
	mov.b32 	%r3, %f48;
	mov.b32 	%r16, %f4;
	and.b32  	%r4, %r16, -8388608;
	and.b32  	%r17, %r3, 8388607;
	or.b32  	%r23, %r17, 1065353216;
	and.b32  	%r18, %r16, 8388607;
	or.b32  	%r6, %r18, 1065353216;
	mov.b32 	%f47, %r23;
	sub.s32 	%r19, %r3, %r4;
	add.s32 	%r20, %r19, 192937984;
	and.b32  	%r24, %r20, -8388608;
	setp.eq.s32 	%p8, %r24, 0;
	@%p8 bra 	$L__BB1_11;
	mov.b32 	%f29, %r6;
	rcp.approx.ftz.f32 	%f14, %f29;
	neg.f32 	%f15, %f29;
$L__BB1_10:
	min.u32 	%r21, %r24, 192937984;
	add.s32 	%r22, %r23, %r21;
	mov.b32 	%f30, %r22;
	mul.f32 	%f31, %f14, %f30;
	fma.rn.f32 	%f32, %f15, %f31, %f30;
	fma.rn.f32 	%f33, %f32, %f14, %f31;
	fma.rn.f32 	%f34, %f15, %f33, %f30;
	fma.rz.f32 	%f35, %f34, %f14, %f33;
	cvt.rzi.f32.f32 	%f36, %f35;
	fma.rn.f32 	%f47, %f15, %f36, %f30;
	sub.s32 	%r24, %r24, %r21;
	mov.b32 	%r23, %f47;
	setp.ne.s32 	%p9, %r24, 0;
	setp.ne.s32 	%p10, %r23, 0;
	and.pred  	%p11, %p9, %p10;
	@%p11 bra 	$L__BB1_10;
$L__BB1_11:
	mov.b32 	%f38, %r4;
	setp.leu.f32 	%p12, %f2, 0f00000000;
	setp.gt.u32 	%p13, %r3, 2139095039;
	selp.f32 	%f39, 0f7FFFFFFF, %f38, %p12;
	selp.f32 	%f40, 0f7FFFFFFF, %f39, %p13;
	mul.f32 	%f41, %f47, 0f34000000;
	mul.f32 	%f48, %f40, %f41;
$L__BB1_12:
	cvta.to.global.u64 	%rd9, %rd1;
	abs.f32 	%f42, %f48;
	setp.nan.f32 	%p14, %f42, %f42;
	copysign.f32 	%f43, %f1, %f48;
	selp.f32 	%f44, %f48, %f43, %p14;
	cvt.rpi.f32.f32 	%f45, %f44;
	add.s64 	%rd11, %rd9, %rd6;
	st.global.f32 	[%rd11], %f45;
	ret;

}
	// .globl	default_function_kernel_2
.visible .entry default_function_kernel_2(
	.param .u64 .ptr .align 1 default_function_kernel_2_param_0,
	.param .u64 .ptr .align 1 default_function_kernel_2_param_1,
	.param .u64 .ptr .align 1 default_function_kernel_2_param_2
)
.maxntid 4
{
	.reg .b32 	%r<5>;
	.reg .b32 	%f<5>;
	.reg .b64 	%rd<11>;

	ld.param.u64 	%rd1, [default_function_kernel_2_param_0];
	ld.param.u64 	%rd2, [default_function_kernel_2_param_1];
	ld.param.u64 	%rd3, [default_function_kernel_2_param_2];
	cvta.to.global.u64 	%rd4, %rd1;
	cvta.to.global.u64 	%rd5, %rd3;
	cvta.to.global.u64 	%rd6, %rd2;
	mov.u32 	%r1, %ctaid.x;
	shl.b32 	%r2, %r1, 2;
	mov.u32 	%r3, %tid.x;
	or.b32  	%r4, %r2, %r3;
	mul.wide.u32 	%rd7, %r4, 4;
	add.s64 	%rd8, %rd6, %rd7;
	ld.global.nc.f32 	%f1, [%rd8];
	add.s64 	%rd9, %rd5, %rd7;
	ld.global.nc.f32 	%f2, [%rd9];
	sub.f32 	%f3, %f1, %f2;
	add.f32 	%f4, %f1, %f3;
	add.s64 	%rd10, %rd4, %rd7;
	st.global.f32 	[%rd10], %f4;
	ret;

}


// ===== COMPILED SASS (sm_100) =====

	.target	sm_100

	.elftype	@"ET_EXEC"


//--------------------- .note.nv.tkinfo           --------------------------
	.section	.note.nv.tkinfo,"",@"SHT_NOTE"
	.sectionflags	@"SHF_NOTE_NV_TKINFO"
	.tkinfo
        /*0018*/ 	.word	0x00000002
        /*0030*/ 	.string	""
        /*0030*/ 	.string	"ptxas"
        /*0030*/ 	.string	"Cuda compilation tools, release 13.0, V13.0.88"
        /*0030*/ 	.string	"Build cuda_13.0.r13.0/compiler.36424714_0"
        /*0030*/ 	.string	"-arch sm_100 -m 64 "



//--------------------- .note.nv.cuinfo           --------------------------
	.section	.note.nv.cuinfo,"",@"SHT_NOTE"
	.sectionflags	@"SHF_NOTE_NV_CUINFO"
        /*0018*/ 	.short	0x0002
        /*001a*/ 	.short	0x0064
        /*001c*/ 	.short	0x0082
	.zero		2


//--------------------- .nv.info                  --------------------------
	.section	.nv.info,"",@"SHT_CUDA_INFO"
	.align	4


	//----- nvinfo : EIATTR_REGCOUNT
	.align		4
        /*0000*/ 	.byte	0x04, 0x2f
        /*0002*/ 	.short	(.L_1 - .L_0)
	.align		4
.L_0:
        /*0004*/ 	.word	index@(default_function_kernel)
        /*0008*/ 	.word	0x00000010


	//----- nvinfo : EIATTR_FRAME_SIZE
	.align		4
.L_1:
        /*000c*/ 	.byte	0x04, 0x11
        /*000e*/ 	.short	(.L_3 - .L_2)
	.align		4
.L_2:
        /*0010*/ 	.word	index@($__internal_1_$__cuda_sm3x_div_rn_noftz_f32_slowpath)
        /*0014*/ 	.word	0x00000000


	//----- nvinfo : EIATTR_FRAME_SIZE
	.align		4
.L_3:
        /*0018*/ 	.byte	0x04, 0x11
        /*001a*/ 	.short	(.L_5 - .L_4)
	.align		4
.L_4:
        /*001c*/ 	.word	index@(default_function_kernel)
        /*0020*/ 	.word	0x00000000


	//----- nvinfo : EIATTR_REGCOUNT
	.align		4
.L_5:
        /*0024*/ 	.byte	0x04, 0x2f
        /*0026*/ 	.short	(.L_7 - .L_6)
	.align		4
.L_6:
        /*0028*/ 	.word	index@(default_function_kernel_1)
        /*002c*/ 	.word	0x00000010


	//----- nvinfo : EIATTR_FRAME_SIZE
	.align		4
.L_7:
        /*0030*/ 	.byte	0x04, 0x11
        /*0032*/ 	.short	(.L_9 - .L_8)
	.align		4
.L_8:
        /*0034*/ 	.word	index@($__internal_0_$__cuda_sm3x_div_rn_noftz_f32_slowpath)
        /*0038*/ 	.word	0x00000000


	//----- nvinfo : EIATTR_FRAME_SIZE
	.align		4
.L_9:
        /*003c*/ 	.byte	0x04, 0x11
        /*003e*/ 	.short	(.L_11 - .L_10)
	.align		4
.L_10:
        /*0040*/ 	.word	index@(default_function_kernel_1)
        /*0044*/ 	.word	0x00000000


	//----- nvinfo : EIATTR_REGCOUNT
	.align		4
.L_11:
        /*0048*/ 	.byte	0x04, 0x2f
        /*004a*/ 	.short	(.L_13 - .L_12)
	.align		4
.L_12:
        /*004c*/ 	.word	index@(default_function_kernel_2)
        /*0050*/ 	.word	0x0000000e


	//----- nvinfo : EIATTR_FRAME_SIZE
	.align		4
.L_13:
        /*0054*/ 	.byte	0x04, 0x11
        /*0056*/ 	.short	(.L_15 - .L_14)
	.align		4
.L_14:
        /*0058*/ 	.word	index@(default_function_kernel_2)
        /*005c*/ 	.word	0x00000000


	//----- nvinfo : EIATTR_MIN_STACK_SIZE
	.align		4
.L_15:
        /*0060*/ 	.byte	0x04, 0x12
        /*0062*/ 	.short	(.L_17 - .L_16)
	.align		4
.L_16:
        /*0064*/ 	.word	index@(default_function_kernel_2)
        /*0068*/ 	.word	0x00000000


	//----- nvinfo : EIATTR_MIN_STACK_SIZE
	.align		4
.L_17:
        /*006c*/ 	.byte	0x04, 0x12
        /*006e*/ 	.short	(.L_19 - .L_18)
	.align		4
.L_18:
        /*0070*/ 	.word	index@(default_function_kernel_1)
        /*0074*/ 	.word	0x00000000


	//----- nvinfo : EIATTR_MIN_STACK_SIZE
	.align		4
.L_19:
        /*0078*/ 	.byte	0x04, 0x12
        /*007a*/ 	.short	(.L_21 - .L_20)
	.align		4
.L_20:
        /*007c*/ 	.word	index@(default_function_kernel)
        /*0080*/ 	.word	0x00000000
.L_21:


//--------------------- .nv.compat                --------------------------
	.section	.nv.compat,"",@"SHT_CUDA_COMPAT_INFO"
	.align	4
        /*0000*/ 	.byte	0x02, 0x09, 0x00, 0x00, 0x02, 0x02, 0x01, 0x00, 0x02, 0x05, 0x05, 0x00, 0x03, 0x07, 0x01, 0x01
        /*0010*/ 	.byte	0x02, 0x03, 0x00, 0x00, 0x02, 0x06, 0x01, 0x00, 0x04, 0x0b, 0x08, 0x00, 0x01, 0x00, 0x00, 0x00
        /*0020*/ 	.byte	0x00, 0x00, 0x00, 0x00


//--------------------- .nv.info.default_function_kernel_2 --------------------------
	.section	.nv.info.default_function_kernel_2,"",@"SHT_CUDA_INFO"
	.sectionflags	@""
	.align	4


	//----- nvinfo : EIATTR_CUDA_API_VERSION
	.align		4
        /*0000*/ 	.byte	0x04, 0x37
        /*0002*/ 	.short	(.L_23 - .L_22)
.L_22:
        /*0004*/ 	.word	0x00000082


	//----- nvinfo : EIATTR_KPARAM_INFO
	.align		4
.L_23:
        /*0008*/ 	.byte	0x04, 0x17
        /*000a*/ 	.short	(.L_25 - .L_24)
.L_24:
        /*000c*/ 	.word	0x00000000
        /*0010*/ 	.short	0x0002
        /*0012*/ 	.short	0x0010
        /*0014*/ 	.byte	0x00, 0xf5, 0x21, 0x00


	//----- nvinfo : EIATTR_KPARAM_INFO
	.align		4
.L_25:
        /*0018*/ 	.byte	0x04, 0x17
        /*001a*/ 	.short	(.L_27 - .L_26)
.L_26:
        /*001c*/ 	.word	0x00000000
        /*0020*/ 	.short	0x0001
        /*0022*/ 	.short	0x0008
        /*0024*/ 	.byte	0x00, 0xf5, 0x21, 0x00


	//----- nvinfo : EIATTR_KPARAM_INFO
	.align		4
.L_27:
        /*0028*/ 	.byte	0x04, 0x17
        /*002a*/ 	.short	(.L_29 - .L_28)
.L_28:
        /*002c*/ 	.word	0x00000000
        /*0030*/ 	.short	0x0000
        /*0032*/ 	.short	0x0000
        /*0034*/ 	.byte	0x00, 0xf5, 0x21, 0x00


	//----- nvinfo : EIATTR_SPARSE_MMA_MASK
	.align		4
.L_29:
        /*0038*/ 	.byte	0x03, 0x50
        /*003a*/ 	.short	0x0000


	//----- nvinfo : EIATTR_MAXREG_COUNT
	.align		4
        /*003c*/ 	.byte	0x03, 0x1b
        /*003e*/ 	.short	0x00ff


	//----- nvinfo : EIATTR_MERCURY_ISA_VERSION
	.align		4
        /*0040*/ 	.byte	0x03, 0x5f
        /*0042*/ 	.short	0x0101


	//----- nvinfo : EIATTR_VRC_CTA_INIT_COUNT
	.align		4
        /*0044*/ 	.byte	0x02, 0x4a
	.zero		1
	.zero		1


	//----- nvinfo : EIATTR_EXIT_INSTR_OFFSETS
	.align		4
        /*0048*/ 	.byte	0x04, 0x1c
        /*004a*/ 	.short	(.L_31 - .L_30)


	//   ....[0]....
.L_30:
        /*004c*/ 	.word	0x00000110


	//----- nvinfo : EIATTR_MAX_THREADS
	.align		4
.L_31:
        /*0050*/ 	.byte	0x04, 0x05
        /*0052*/ 	.short	(.L_33 - .L_32)
.L_32:
        /*0054*/ 	.word	0x00000004
        /*0058*/ 	.word	0x00000001
        /*005c*/ 	.word	0x00000001


	//----- nvinfo : EIATTR_CBANK_PARAM_SIZE
	.align		4
.L_33:
        /*0060*/ 	.byte	0x03, 0x19
        /*0062*/ 	.short	0x0018


	//----- nvinfo : EIATTR_PARAM_CBANK
	.align		4
        /*0064*/ 	.byte	0x04, 0x0a
        /*0066*/ 	.short	(.L_35 - .L_34)
	.align		4
.L_34:
        /*0068*/ 	.word	index@(.nv.constant0.default_function_kernel_2)
        /*006c*/ 	.short	0x0380
        /*006e*/ 	.short	0x0018


	//----- nvinfo : EIATTR_SW_WAR
	.align		4
.L_35:
        /*0070*/ 	.byte	0x04, 0x36
        /*0072*/ 	.short	(.L_37 - .L_36)
.L_36:
        /*0074*/ 	.word	0x00000008
.L_37:


//--------------------- .nv.info.default_function_kernel_1 --------------------------
	.section	.nv.info.default_function_kernel_1,"",@"SHT_CUDA_INFO"
	.sectionflags	@""
	.align	4


	//----- nvinfo : EIATTR_CUDA_API_VERSION
	.align		4
        /*0000*/ 	.byte	0x04, 0x37
        /*0002*/ 	.short	(.L_39 - .L_38)
.L_38:
        /*0004*/ 	.word	0x00000082


	//----- nvinfo : EIATTR_KPARAM_INFO
	.align		4
.L_39:
        /*0008*/ 	.byte	0x04, 0x17
        /*000a*/ 	.short	(.L_41 - .L_40)
.L_40:
        /*000c*/ 	.word	0x00000000
        /*0010*/ 	.short	0x0002
        /*0012*/ 	.short	0x0010
        /*0014*/ 	.byte	0x00, 0xf5, 0x21, 0x00


	//----- nvinfo : EIATTR_KPARAM_INFO
	.align		4
.L_41:
        /*0018*/ 	.byte	0x04, 0x17
        /*001a*/ 	.short	(.L_43 - .L_42)
.L_42:
        /*001c*/ 	.word	0x00000000
        /*0020*/ 	.short	0x0001
        /*0022*/ 	.short	0x0008
        /*0024*/ 	.byte	0x00, 0xf5, 0x21, 0x00


	//----- nvinfo : EIATTR_KPARAM_INFO
	.align		4
.L_43:
        /*0028*/ 	.byte	0x04, 0x17
        /*002a*/ 	.short	(.L_45 - .L_44)
.L_44:
        /*002c*/ 	.word	0x00000000
        /*0030*/ 	.short	0x0000
        /*0032*/ 	.short	0x0000
        /*0034*/ 	.byte	0x00, 0xf5, 0x21, 0x00


	//----- nvinfo : EIATTR_SPARSE_MMA_MASK
	.align		4
.L_45:
        /*0038*/ 	.byte	0x03, 0x50
        /*003a*/ 	.short	0x0000


	//----- nvinfo : EIATTR_MAXREG_COUNT
	.align		4
        /*003c*/ 	.byte	0x03, 0x1b
        /*003e*/ 	.short	0x00ff


	//----- nvinfo : EIATTR_MERCURY_ISA_VERSION
	.align		4
        /*0040*/ 	.byte	0x03, 0x5f
        /*0042*/ 	.short	0x0101


	//----- nvinfo : EIATTR_VRC_CTA_INIT_COUNT
	.align		4
        /*0044*/ 	.byte	0x02, 0x4a
	.zero		1
	.zero		1


	//----- nvinfo : EIATTR_EXIT_INSTR_OFFSETS
	.align		4
        /*0048*/ 	.byte	0x04, 0x1c
        /*004a*/ 	.short	(.L_47 - .L_46)


	//   ....[0]....
.L_46:
        /*004c*/ 	.word	0x00000640


	//----- nvinfo : EIATTR_MAX_THREADS
	.align		4
.L_47:
        /*0050*/ 	.byte	0x04, 0x05
        /*0052*/ 	.short	(.L_49 - .L_48)
.L_48:
        /*0054*/ 	.word	0x00000008
        /*0058*/ 	.word	0x00000001
        /*005c*/ 	.word	0x00000001


	//----- nvinfo : EIATTR_CRS_STACK_SIZE
	.align		4
.L_49:
        /*0060*/ 	.byte	0x04, 0x1e
        /*0062*/ 	.short	(.L_51 - .L_50)
.L_50:
        /*0064*/ 	.word	0x00000000


	//----- nvinfo : EIATTR_CBANK_PARAM_SIZE
	.align		4
.L_51:
        /*0068*/ 	.byte	0x03, 0x19
        /*006a*/ 	.short	0x0018


	//----- nvinfo : EIATTR_PARAM_CBANK
	.align		4
        /*006c*/ 	.byte	0x04, 0x0a
        /*006e*/ 	.short	(.L_53 - .L_52)
	.align		4
.L_52:
        /*0070*/ 	.word	index@(.nv.constant0.default_function_kernel_1)
        /*0074*/ 	.short	0x0380
        /*0076*/ 	.short	0x0018


	//----- nvinfo : EIATTR_SW_WAR
	.align		4
.L_53:
        /*0078*/ 	.byte	0x04, 0x36
        /*007a*/ 	.short	(.L_55 - .L_54)
.L_54:
        /*007c*/ 	.word	0x00000008
.L_55:


//--------------------- .nv.info.default_function_kernel --------------------------
	.section	.nv.info.default_function_kernel,"",@"SHT_CUDA_INFO"
	.sectionflags	@""
	.align	4


	//----- nvinfo : EIATTR_CUDA_API_VERSION
	.align		4
        /*0000*/ 	.byte	0x04, 0x37
        /*0002*/ 	.short	(.L_57 - .L_56)
.L_56:
        /*0004*/ 	.word	0x00000082


	//----- nvinfo : EIATTR_KPARAM_INFO
	.align		4
.L_57:
        /*0008*/ 	.byte	0x04, 0x17
        /*000a*/ 	.short	(.L_59 - .L_58)
.L_58:
        /*000c*/ 	.word	0x00000000
        /*0010*/ 	.short	0x0002
        /*0012*/ 	.short	0x0010
        /*0014*/ 	.byte	0x00, 0xf5, 0x21, 0x00


	//----- nvinfo : EIATTR_KPARAM_INFO
	.align		4
.L_59:
        /*0018*/ 	.byte	0x04, 0x17
        /*001a*/ 	.short	(.L_61 - .L_60)
.L_60:
        /*001c*/ 	.word	0x00000000
        /*0020*/ 	.short	0x0001
        /*0022*/ 	.short	0x0008
        /*0024*/ 	.byte	0x00, 0xf5, 0x21, 0x00


	//----- nvinfo : EIATTR_KPARAM_INFO
	.align		4
.L_61:
        /*0028*/ 	.byte	0x04, 0x17
        /*002a*/ 	.short	(.L_63 - .L_62)
.L_62:
        /*002c*/ 	.word	0x00000000
        /*0030*/ 	.short	0x0000
        /*0032*/ 	.short	0x0000
        /*0034*/ 	.byte	0x00, 0xf5, 0x21, 0x00


	//----- nvinfo : EIATTR_SPARSE_MMA_MASK
	.align		4
.L_63:
        /*0038*/ 	.byte	0x03, 0x50
        /*003a*/ 	.short	0x0000


	//----- nvinfo : EIATTR_MAXREG_COUNT
	.align		4
        /*003c*/ 	.byte	0x03, 0x1b
        /*003e*/ 	.short	0x00ff


	//----- nvinfo : EIATTR_MERCURY_ISA_VERSION
	.align		4
        /*0040*/ 	.byte	0x03, 0x5f
        /*0042*/ 	.short	0x0101


	//----- nvinfo : EIATTR_VRC_CTA_INIT_COUNT
	.align		4
        /*0044*/ 	.byte	0x02, 0x4a
	.zero		1
	.zero		1


	//----- nvinfo : EIATTR_EXIT_INSTR_OFFSETS
	.align		4
        /*0048*/ 	.byte	0x04, 0x1c
        /*004a*/ 	.short	(.L_65 - .L_64)


	//   ....[0]....
.L_64:
        /*004c*/ 	.word	0x00000750


	//----- nvinfo : EIATTR_MAX_THREADS
	.align		4
.L_65:
        /*0050*/ 	.byte	0x04, 0x05
        /*0052*/ 	.short	(.L_67 - .L_66)
.L_66:
        /*0054*/ 	.word	0x0000000a
        /*0058*/ 	.word	0x00000001
        /*005c*/ 	.word	0x00000001


	//----- nvinfo : EIATTR_CRS_STACK_SIZE
	.align		4
.L_67:
        /*0060*/ 	.byte	0x04, 0x1e
        /*0062*/ 	.short	(.L_69 - .L_68)
.L_68:
        /*0064*/ 	.word	0x00000000


	//----- nvinfo : EIATTR_CBANK_PARAM_SIZE
	.align		4
.L_69:
        /*0068*/ 	.byte	0x03, 0x19
        /*006a*/ 	.short	0x0018


	//----- nvinfo : EIATTR_PARAM_CBANK
	.align		4
        /*006c*/ 	.byte	0x04, 0x0a
        /*006e*/ 	.short	(.L_71 - .L_70)
	.align		4
.L_70:
        /*0070*/ 	.word	index@(.nv.constant0.default_function_kernel)
        /*0074*/ 	.short	0x0380
        /*0076*/ 	.short	0x0018


	//----- nvinfo : EIATTR_SW_WAR
	.align		4
.L_71:
        /*0078*/ 	.byte	0x04, 0x36
        /*007a*/ 	.short	(.L_73 - .L_72)
.L_72:
        /*007c*/ 	.word	0x00000008
.L_73:


//--------------------- .nv.callgraph             --------------------------
	.section	.nv.callgraph,"",@"SHT_CUDA_CALLGRAPH"
	.align	4
	.sectionentsize	8
	.align		4
        /*0000*/ 	.word	0x00000000
	.align		4
        /*0004*/ 	.word	0xffffffff
	.align		4
        /*0008*/ 	.word	0x00000000
	.align		4
        /*000c*/ 	.word	0xfffffffe
	.align		4
        /*0010*/ 	.word	0x00000000
	.align		4
        /*0014*/ 	.word	0xfffffffd
	.align		4
        /*0018*/ 	.word	0x00000000
	.align		4
        /*001c*/ 	.word	0xfffffffc


//--------------------- .text.default_function_kernel_2 --------------------------
	.section	.text.default_function_kernel_2,"ax",@progbits
	.align	128
        .global         default_function_kernel_2
        .type           default_function_kernel_2,@function
        .size           default_function_kernel_2,(.L_x_47 - default_function_kernel_2)
        .other          default_function_kernel_2,@"STO_CUDA_ENTRY STV_DEFAULT"
default_function_kernel_2:
.text.default_function_kernel_2:
[----:B------:R-:W-:Y:S01]  /*0000*/  LDC R1, c[0x0][0x37c] ;  /* 0x0000df00ff017b82 */ /* 0x000fe20000000800 */
[----:B------:R-:W0:Y:S07]  /*0010*/  S2R R9, SR_TID.X ;  /* 0x0000000000097919 */ /* 0x000e2e0000002100 */
[----:B------:R-:W1:Y:S01]  /*0020*/  S2UR UR4, SR_CTAID.X ;  /* 0x00000000000479c3 */ /* 0x000e620000002500 */
[----:B------:R-:W2:Y:S07]  /*0030*/  LDCU.64 UR6, c[0x0][0x358] ;  /* 0x00006b00ff0677ac */ /* 0x000eae0008000a00 */
[----:B------:R-:W3:Y:S08]  /*0040*/  LDC.64 R2, c[0x0][0x388] ;  /* 0x0000e200ff027b82 */ /* 0x000ef00000000a00 */
[----:B------:R-:W4:Y:S01]  /*0050*/  LDC.64 R4, c[0x0][0x390] ;  /* 0x0000e400ff047b82 */ /* 0x000f220000000a00 */
[----:B-1----:R-:W-:-:S07]  /*0060*/  USHF.L.U32 UR4, UR4, 0x2, URZ ;  /* 0x0000000204047899 */ /* 0x002fce00080006ff */
[----:B------:R-:W1:Y:S01]  /*0070*/  LDC.64 R6, c[0x0][0x380] ;  /* 0x0000e000ff067b82 */ /* 0x000e620000000a00 */
[----:B0-----:R-:W-:-:S05]  /*0080*/  LOP3.LUT R9, R9, UR4, RZ, 0xfc, !PT ;  /* 0x0000000409097c12 */ /* 0x001fca000f8efcff */
[----:B---3--:R-:W-:-:S04]  /*0090*/  IMAD.WIDE.U32 R2, R9, 0x4, R2 ;  /* 0x0000000409027825 */ /* 0x008fc800078e0002 */
[C---:B----4-:R-:W-:Y:S02]  /*00a0*/  IMAD.WIDE.U32 R4, R9.reuse, 0x4, R4 ;  /* 0x0000000409047825 */ /* 0x050fe400078e0004 */
[----:B--2---:R-:W2:Y:S04]  /*00b0*/  LDG.E.CONSTANT R2, desc[UR6][R2.64] ;  /* 0x0000000602027981 */ /* 0x004ea8000c1e9900 */
[----:B------:R-:W2:Y:S01]  /*00c0*/  LDG.E.CONSTANT R5, desc[UR6][R4.64] ;  /* 0x0000000604057981 */ /* 0x000ea2000c1e9900 */
[----:B-1----:R-:W-:-:S04]  /*00d0*/  IMAD.WIDE.U32 R6, R9, 0x4, R6 ;  /* 0x0000000409067825 */ /* 0x002fc800078e0006 */
[----:B--2---:R-:W-:-:S04]  /*00e0*/  FADD R11, R2, -R5 ;  /* 0x80000005020b7221 */ /* 0x004fc80000000000 */
[----:B------:R-:W-:-:S05]  /*00f0*/  FADD R11, R2, R11 ;  /* 0x0000000b020b7221 */ /* 0x000fca0000000000 */
[----:B------:R-:W-:Y:S01]  /*0100*/  STG.E desc[UR6][R6.64], R11 ;  /* 0x0000000b06007986 */ /* 0x000fe2000c101906 */
[----:B------:R-:W-:Y:S05]  /*0110*/  EXIT ;  /* 0x000000000000794d */ /* 0x000fea0003800000 */
.L_x_0:
[----:B------:R-:W-:-:S00]  /*0120*/  BRA `(.L_x_0) ;  /* 0xfffffffc00fc7947 */ /* 0x000fc0000383ffff */
[----:B------:R-:W-:-:S00]  /*0130*/  NOP ;  /* 0x0000000000007918 */ /* 0x000fc00000000000 */
        /* <DEDUP_REMOVED lines=12> */
.L_x_47:


//--------------------- .text.default_function_kernel_1 --------------------------
	.section	.text.default_function_kernel_1,"ax",@progbits
	.align	128
        .global         default_function_kernel_1
        .type           default_function_kernel_1,@function
        .size           default_function_kernel_1,(.L_x_45 - default_function_kernel_1)
        .other          default_function_kernel_1,@"STO_CUDA_ENTRY STV_DEFAULT"
default_function_kernel_1:
.text.default_function_kernel_1:
[----:B------:R-:W-:Y:S01]  /*0000*/  LDC R1, c[0x0][0x37c] ;  /* 0x0000df00ff017b82 */ /* 0x000fe20000000800 */
[----:B------:R-:W0:Y:S07]  /*0010*/  S2R R4, SR_TID.X ;  /* 0x0000000000047919 */ /* 0x000e2e0000002100 */
[----:B------:R-:W1:Y:S01]  /*0020*/  S2UR UR4, SR_CTAID.X ;  /* 0x00000000000479c3 */ /* 0x000e620000002500 */
[----:B------:R-:W2:Y:S07]  /*0030*/  LDCU.64 UR6, c[0x0][0x358] ;  /* 0x00006b00ff0677ac */ /* 0x000eae0008000a00 */
[----:B------:R-:W3:Y:S08]  /*0040*/  LDC.64 R6, c[0x0][0x390] ;  /* 0x0000e400ff067b82 */ /* 0x000ef00000000a00 */
[----:B------:R-:W4:Y:S01]  /*0050*/  LDC.64 R2, c[0x0][0x388] ;  /* 0x0000e200ff027b82 */ /* 0x000f220000000a00 */
[----:B-1----:R-:W-:-:S06]  /*0060*/  USHF.L.U32 UR4, UR4, 0x3, URZ ;  /* 0x0000000304047899 */ /* 0x002fcc00080006ff */
[----:B0-----:R-:W-:-:S05]  /*0070*/  LOP3.LUT R4, R4, UR4, RZ, 0xfc, !PT ;  /* 0x0000000404047c12 */ /* 0x001fca000f8efcff */
[----:B---3--:R-:W-:-:S06]  /*0080*/  IMAD.WIDE.U32 R6, R4, 0x4, R6 ;  /* 0x0000000404067825 */ /* 0x008fcc00078e0006 */
[----:B--2---:R-:W2:Y:S01]  /*0090*/  LDG.E.CONSTANT R7, desc[UR6][R6.64] ;  /* 0x0000000606077981 */ /* 0x004ea2000c1e9900 */
[----:B----4-:R-:W-:-:S05]  /*00a0*/  IMAD.WIDE.U32 R2, R4, 0x4, R2 ;  /* 0x0000000404027825 */ /* 0x010fca00078e0002 */
[----:B------:R-:W3:Y:S01]  /*00b0*/  LDG.E.CONSTANT R0, desc[UR6][R2.64] ;  /* 0x0000000602007981 */ /* 0x000ee2000c1e9900 */
[----:B------:R-:W-:Y:S01]  /*00c0*/  BSSY.RECONVERGENT B0, `(.L_x_1) ;  /* 0x000000c000007945 */ /* 0x000fe20003800200 */
[----:B--2---:R-:W0:Y:S08]  /*00d0*/  MUFU.RCP R8, R7 ;  /* 0x0000000700087308 */ /* 0x004e300000001000 */
[----:B---3--:R-:W1:Y:S01]  /*00e0*/  FCHK P0, R0, R7 ;  /* 0x0000000700007302 */ /* 0x008e620000000000 */
[----:B0-----:R-:W-:-:S04]  /*00f0*/  FFMA R5, -R7, R8, 1 ;  /* 0x3f80000007057423 */ /* 0x001fc80000000108 */
[----:B------:R-:W-:-:S04]  /*0100*/  FFMA R5, R8, R5, R8 ;  /* 0x0000000508057223 */ /* 0x000fc80000000008 */
[----:B------:R-:W-:-:S04]  /*0110*/  FFMA R8, R0, R5, RZ ;  /* 0x0000000500087223 */ /* 0x000fc800000000ff */
[----:B------:R-:W-:-:S04]  /*0120*/  FFMA R9, -R7, R8, R0 ;  /* 0x0000000807097223 */ /* 0x000fc80000000100 */
[----:B------:R-:W-:Y:S01]  /*0130*/  FFMA R5, R5, R9, R8 ;  /* 0x0000000905057223 */ /* 0x000fe20000000008 */
[----:B-1----:R-:W-:Y:S06]  /*0140*/  @!P0 BRA `(.L_x_2) ;  /* 0x00000000000c8947 */ /* 0x002fec0003800000 */
[----:B------:R-:W-:-:S07]  /*0150*/  MOV R11, 0x170 ;  /* 0x00000170000b7802 */ /* 0x000fce0000000f00 */
[----:B------:R-:W-:Y:S05]  /*0160*/  CALL.REL.NOINC `($__internal_0_$__cuda_sm3x_div_rn_noftz_f32_slowpath) ;  /* 0x0000000400387944 */ /* 0x000fea0003c00000 */
[----:B------:R-:W-:-:S07]  /*0170*/  IMAD.MOV.U32 R5, RZ, RZ, R6 ;  /* 0x000000ffff057224 */ /* 0x000fce00078e0006 */
.L_x_2:
[----:B------:R-:W-:Y:S05]  /*0180*/  BSYNC.RECONVERGENT B0 ;  /* 0x0000000000007941 */ /* 0x000fea0003800200 */
.L_x_1:
[C---:B------:R-:W-:Y:S01]  /*0190*/  FSETP.GEU.AND P0, PT, |R0|.reuse, |R5|, PT ;  /* 0x400000050000720b */ /* 0x040fe20003f0e200 */
[----:B------:R-:W-:Y:S01]  /*01a0*/  BSSY.RECONVERGENT B0, `(.L_x_3) ;  /* 0x0000042000007945 */ /* 0x000fe20003800200 */
[----:B------:R-:W-:-:S11]  /*01b0*/  FADD R6, |R0|, -RZ ;  /* 0x800000ff00067221 */ /* 0x000fd60000000200 */
[----:B------:R-:W-:Y:S05]  /*01c0*/  @!P0 BRA `(.L_x_4) ;  /* 0x0000000000fc8947 */ /* 0x000fea0003800000 */
[----:B------:R-:W-:-:S05]  /*01d0*/  FMUL R7, |R5|, 8388608 ;  /* 0x4b00000005077820 */ /* 0x000fca0000400200 */
[----:B------:R-:W-:-:S13]  /*01e0*/  FSETP.GTU.AND P0, PT, R6, R7, PT ;  /* 0x000000070600720b */ /* 0x000fda0003f0c000 */
[----:B------:R-:W-:Y:S05]  /*01f0*/  @P0 BRA `(.L_x_5) ;  /* 0x0000000000780947 */ /* 0x000fea0003800000 */
[C---:B------:R-:W-:Y:S01]  /*0200*/  FMUL R2, |R5|.reuse, 16777216 ;  /* 0x4b80000005027820 */ /* 0x040fe20000400200 */
[C---:B------:R-:W-:Y:S01]  /*0210*/  FSETP.GEU.AND P0, PT, |R5|.reuse, 1.175494350822287508e-38, PT ;  /* 0x008000000500780b */ /* 0x040fe20003f0e200 */
[----:B------:R-:W-:Y:S01]  /*0220*/  FMUL R3, R6, 16777216 ;  /* 0x4b80000006037820 */ /* 0x000fe20000400000 */
[----:B------:R-:W-:Y:S01]  /*0230*/  FADD R7, |R5|, -RZ ;  /* 0x800000ff05077221 */ /* 0x000fe20000000200 */
[----:B------:R-:W-:Y:S01]  /*0240*/  BSSY.RECONVERGENT B1, `(.L_x_6) ;  /* 0x0000017000017945 */ /* 0x000fe20003800200 */
[----:B------:R-:W-:Y:S02]  /*0250*/  FSEL R2, R2, |R5|, !P0 ;  /* 0x4000000502027208 */ /* 0x000fe40004000000 */
[----:B------:R-:W-:-:S04]  /*0260*/  FSEL R3, R3, R6, !P0 ;  /* 0x0000000603037208 */ /* 0x000fc80004000000 */
[----:B------:R-:W0:Y:S02]  /*0270*/  MUFU.RCP R2, R2 ;  /* 0x0000000200027308 */ /* 0x000e240000001000 */
[----:B0-----:R-:W-:-:S06]  /*0280*/  FMUL R3, R2, R3 ;  /* 0x0000000302037220 */ /* 0x001fcc0000400000 */
[----:B------:R-:W0:Y:S02]  /*0290*/  FRND.TRUNC R3, R3 ;  /* 0x0000000300037307 */ /* 0x000e24000020d000 */
[----:B0-----:R-:W-:-:S05]  /*02a0*/  FFMA R8, R3, -|R5|, R6 ;  /* 0xc000000503087223 */ /* 0x001fca0000000006 */
[----:B------:R-:W-:-:S13]  /*02b0*/  ISETP.GE.U32.AND P0, PT, R8, R7, PT ;  /* 0x000000070800720c */ /* 0x000fda0003f06070 */
[----:B------:R-:W-:Y:S05]  /*02c0*/  @!P0 BRA `(.L_x_7) ;  /* 0x0000000000388947 */ /* 0x000fea0003800000 */
[----:B------:R-:W-:-:S04]  /*02d0*/  ISETP.GE.U32.AND P0, PT, R8, -0x7fffffff, PT ;  /* 0x800000010800780c */ /* 0x000fc80003f06070 */
[----:B------:R-:W-:-:S09]  /*02e0*/  FSETP.GEU.OR P1, PT, R8, -|R5|, !P0 ;  /* 0xc00000050800720b */ /* 0x000fd2000472e400 */
[----:B------:R-:W-:-:S04]  /*02f0*/  @P0 FADD R2, R3, -1 ;  /* 0xbf80000003020421 */ /* 0x000fc80000000000 */
[----:B------:R-:W-:-:S04]  /*0300*/  @!P1 FADD R2, R2, -1 ;  /* 0xbf80000002029421 */ /* 0x000fc80000000000 */
[----:B------:R-:W-:Y:S01]  /*0310*/  @P0 IMAD.MOV.U32 R3, RZ, RZ, R2 ;  /* 0x000000ffff030224 */ /* 0x000fe200078e0002 */
[----:B------:R-:W-:Y:S06]  /*0320*/  @P0 BRA `(.L_x_7) ;  /* 0x0000000000200947 */ /* 0x000fec0003800000 */
[----:B------:R-:W-:Y:S01]  /*0330*/  FADD R2, |R5|, |R5| ;  /* 0x4000000505027221 */ /* 0x000fe20000000200 */
[----:B------:R-:W-:-:S04]  /*0340*/  FADD R3, R3, 1 ;  /* 0x3f80000003037421 */ /* 0x000fc80000000000 */
[----:B------:R-:W-:-:S13]  /*0350*/  FSETP.GE.AND P0, PT, R8, R2, PT ;  /* 0x000000020800720b */ /* 0x000fda0003f06000 */
[----:B------:R-:W-:-:S05]  /*0360*/  @P0 FFMA R2, |R5|, -3, R8 ;  /* 0xc040000005020823 */ /* 0x000fca0000000208 */
[----:B------:R-:W-:Y:S01]  /*0370*/  FSETP.GE.AND P1, PT, R2, RZ, P0 ;  /* 0x000000ff0200720b */ /* 0x000fe20000726000 */
[----:B------:R-:W-:-:S12]  /*0380*/  @P0 FADD R2, R3, 1 ;  /* 0x3f80000003020421 */ /* 0x000fd80000000000 */
[----:B------:R-:W-:-:S04]  /*0390*/  @P1 FADD R2, R2, 1 ;  /* 0x3f80000002021421 */ /* 0x000fc80000000000 */
[----:B------:R-:W-:-:S07]  /*03a0*/  @P0 IMAD.MOV.U32 R3, RZ, RZ, R2 ;  /* 0x000000ffff030224 */ /* 0x000fce00078e0002 */
.L_x_7:
[----:B------:R-:W-:Y:S05]  /*03b0*/  BSYNC.RECONVERGENT B1 ;  /* 0x0000000000017941 */ /* 0x000fea0003800200 */
.L_x_6:
[----:B------:R-:W-:Y:S01]  /*03c0*/  FFMA R6, R3, -|R5|, R6 ;  /* 0xc000000503067223 */ /* 0x000fe20000000006 */
[----:B------:R-:W-:Y:S06]  /*03d0*/  BRA `(.L_x_4) ;  /* 0x0000000000787947 */ /* 0x000fec0003800000 */
.L_x_5:
[----:B------:R-:W-:Y:S01]  /*03e0*/  LOP3.LUT R9, R7, 0xff800000, RZ, 0xc0, !PT ;  /* 0xff80000007097812 */ /* 0x000fe200078ec0ff */
[----:B------:R-:W-:Y:S01]  /*03f0*/  BSSY.RECONVERGENT B1, `(.L_x_8) ;  /* 0x000001a000017945 */ /* 0x000fe20003800200 */
[----:B------:R-:W-:Y:S02]  /*0400*/  FSETP.GT.AND P2, PT, |R5|, RZ, PT ;  /* 0x000000ff0500720b */ /* 0x000fe40003f44200 */
[C---:B------:R-:W-:Y:S02]  /*0410*/  IADD3 R3, PT, PT, R6.reuse, 0xb800000, -R9 ;  /* 0x0b80000006037810 */ /* 0x040fe40007ffe809 */
[C---:B------:R-:W-:Y:S02]  /*0420*/  LOP3.LUT R2, R6.reuse, 0x7fffff, RZ, 0xc0, !PT ;  /* 0x007fffff06027812 */ /* 0x040fe400078ec0ff */
[----:B------:R-:W-:Y:S02]  /*0430*/  LOP3.LUT P1, R5, R3, 0xff800000, RZ, 0xc0, !PT ;  /* 0xff80000003057812 */ /* 0x000fe4000782c0ff */
[----:B------:R-:W-:-:S02]  /*0440*/  ISETP.GT.U32.AND P0, PT, R6, 0x7f7fffff, PT ;  /* 0x7f7fffff0600780c */ /* 0x000fc40003f04070 */
[----:B------:R-:W-:Y:S02]  /*0450*/  FSEL R3, R9, +QNAN , P2 ;  /* 0x7fffffff09037808 */ /* 0x000fe40001000000 */
[----:B------:R-:W-:Y:S02]  /*0460*/  LOP3.LUT R2, R2, 0x3f800000, RZ, 0xfc, !PT ;  /* 0x3f80000002027812 */ /* 0x000fe400078efcff */
[----:B------:R-:W-:-:S05]  /*0470*/  FSEL R8, R3, +QNAN , !P0 ;  /* 0x7fffffff03087808 */ /* 0x000fca0004000000 */
[----:B------:R-:W-:Y:S05]  /*0480*/  @!P1 BRA `(.L_x_9) ;  /* 0x0000000000409947 */ /* 0x000fea0003800000 */
[----:B------:R-:W-:-:S04]  /*0490*/  LOP3.LUT R3, R7, 0x7fffff, RZ, 0xc0, !PT ;  /* 0x007fffff07037812 */ /* 0x000fc800078ec0ff */
[----:B------:R-:W-:-:S04]  /*04a0*/  LOP3.LUT R9, R3, 0x3f800000, RZ, 0xfc, !PT ;  /* 0x3f80000003097812 */ /* 0x000fc800078efcff */
[----:B------:R0:W1:Y:S03]  /*04b0*/  MUFU.RCP R10, R9 ;  /* 0x00000009000a7308 */ /* 0x0000660000001000 */
.L_x_10:
[----:B------:R-:W-:-:S05]  /*04c0*/  VIMNMX.U32 R3, PT, PT, R5, 0xb800000, PT ;  /* 0x0b80000005037848 */ /* 0x000fca0003fe0000 */
[----:B------:R-:W-:Y:S02]  /*04d0*/  IMAD.IADD R2, R3, 0x1, R2 ;  /* 0x0000000103027824 */ /* 0x000fe400078e0202 */
[----:B------:R-:W-:Y:S02]  /*04e0*/  IMAD.IADD R5, R5, 0x1, -R3 ;  /* 0x0000000105057824 */ /* 0x000fe400078e0a03 */
[----:B-1----:R-:W-:-:S03]  /*04f0*/  FMUL R7, R10, R2 ;  /* 0x000000020a077220 */ /* 0x002fc60000400000 */
[----:B------:R-:W-:Y:S01]  /*0500*/  ISETP.NE.AND P1, PT, R5, RZ, PT ;  /* 0x000000ff0500720c */ /* 0x000fe20003f25270 */
[----:B------:R-:W-:-:S04]  /*0510*/  FFMA R6, -R9, R7, R2 ;  /* 0x0000000709067223 */ /* 0x000fc80000000102 */
[----:B------:R-:W-:-:S04]  /*0520*/  FFMA R7, R10, R6, R7 ;  /* 0x000000060a077223 */ /* 0x000fc80000000007 */
[----:B------:R-:W-:-:S04]  /*0530*/  FFMA R6, -R9, R7, R2 ;  /* 0x0000000709067223 */ /* 0x000fc80000000102 */
[----:B------:R-:W-:-:S04]  /*0540*/  FFMA.RZ R6, R10, R6, R7 ;  /* 0x000000060a067223 */ /* 0x000fc8000000c007 */
[----:B------:R-:W1:Y:S02]  /*0550*/  FRND.TRUNC R7, R6 ;  /* 0x0000000600077307 */ /* 0x000e64000020d000 */
[----:B-1----:R-:W-:-:S05]  /*0560*/  FFMA R2, -R9, R7, R2 ;  /* 0x0000000709027223 */ /* 0x002fca0000000102 */
[----:B------:R-:W-:-:S13]  /*0570*/  ISETP.NE.AND P0, PT, R2, RZ, PT ;  /* 0x000000ff0200720c */ /* 0x000fda0003f05270 */
[----:B------:R-:W-:Y:S05]  /*0580*/  @P0 BRA P1, `(.L_x_10) ;  /* 0xfffffffc00cc0947 */ /* 0x000fea000083ffff */
.L_x_9:
[----:B------:R-:W-:Y:S05]  /*0590*/  BSYNC.RECONVERGENT B1 ;  /* 0x0000000000017941 */ /* 0x000fea0003800200 */
.L_x_8:
[----:B------:R-:W-:-:S04]  /*05a0*/  FMUL R3, R2, 1.1920928955078125e-07 ;  /* 0x3400000002037820 */ /* 0x000fc80000400000 */
[----:B------:R-:W-:-:S07]  /*05b0*/  FMUL R6, R8, R3 ;  /* 0x0000000308067220 */ /* 0x000fce0000400000 */
.L_x_4:
[----:B------:R-:W-:Y:S05]  /*05c0*/  BSYNC.RECONVERGENT B0 ;  /* 0x0000000000007941 */ /* 0x000fea0003800200 */
.L_x_3:
[----:B------:R-:W1:Y:S01]  /*05d0*/  LDC.64 R2, c[0x0][0x380] ;  /* 0x0000e000ff027b82 */ /* 0x000e620000000a00 */
[C---:B------:R-:W-:Y:S02]  /*05e0*/  FSETP.NAN.AND P0, PT, |R6|.reuse, |R6|, PT ;  /* 0x400000060600720b */ /* 0x040fe40003f08200 */
[----:B------:R-:W-:-:S04]  /*05f0*/  LOP3.LUT R5, R6, 0x80000000, R0, 0xb8, !PT ;  /* 0x8000000006057812 */ /* 0x000fc800078eb800 */
[----:B------:R-:W-:-:S04]  /*0600*/  FSEL R6, R6, R5, P0 ;  /* 0x0000000506067208 */ /* 0x000fc80000000000 */
[----:B------:R-:W2:Y:S01]  /*0610*/  FRND.CEIL R7, R6 ;  /* 0x0000000600077307 */ /* 0x000ea20000209000 */
[----:B-1----:R-:W-:-:S05]  /*0620*/  IMAD.WIDE.U32 R4, R4, 0x4, R2 ;  /* 0x0000000404047825 */ /* 0x002fca00078e0002 */
[----:B--2---:R-:W-:Y:S01]  /*0630*/  STG.E desc[UR6][R4.64], R7 ;  /* 0x0000000704007986 */ /* 0x004fe2000c101906 */
[----:B------:R-:W-:Y:S05]  /*0640*/  EXIT ;  /* 0x000000000000794d */ /* 0x000fea0003800000 */
        .weak           $__internal_0_$__cuda_sm3x_div_rn_noftz_f32_slowpath
        .type           $__internal_0_$__cuda_sm3x_div_rn_noftz_f32_slowpath,@function
        .size           $__internal_0_$__cuda_sm3x_div_rn_noftz_f32_slowpath,(.L_x_45 - $__internal_0_$__cuda_sm3x_div_rn_noftz_f32_slowpath)
$__internal_0_$__cuda_sm3x_div_rn_noftz_f32_slowpath:
[----:B------:R-:W-:Y:S01]  /*0650*/  SHF.R.U32.HI R3, RZ, 0x17, R7 ;  /* 0x00000017ff037819 */ /* 0x000fe20000011607 */
[----:B------:R-:W-:Y:S01]  /*0660*/  BSSY.RECONVERGENT B1, `(.L_x_11) ;  /* 0x0000064000017945 */ /* 0x000fe20003800200 */
[--C-:B------:R-:W-:Y:S01]  /*0670*/  SHF.R.U32.HI R2, RZ, 0x17, R0.reuse ;  /* 0x00000017ff027819 */ /* 0x100fe20000011600 */
[----:B------:R-:W-:Y:S01]  /*0680*/  IMAD.MOV.U32 R6, RZ, RZ, R0 ;  /* 0x000000ffff067224 */ /* 0x000fe200078e0000 */
[----:B------:R-:W-:Y:S02]  /*0690*/  LOP3.LUT R5, R3, 0xff, RZ, 0xc0, !PT ;  /* 0x000000ff03057812 */ /* 0x000fe400078ec0ff */
[----:B------:R-:W-:-:S03]  /*06a0*/  LOP3.LUT R2, R2, 0xff, RZ, 0xc0, !PT ;  /* 0x000000ff02027812 */ /* 0x000fc600078ec0ff */
[----:B------:R-:W-:Y:S02]  /*06b0*/  VIADD R10, R5, 0xffffffff ;  /* 0xffffffff050a7836 */ /* 0x000fe40000000000 */
[----:B------:R-:W-:-:S03]  /*06c0*/  VIADD R9, R2, 0xffffffff ;  /* 0xffffffff02097836 */ /* 0x000fc60000000000 */
[----:B------:R-:W-:-:S04]  /*06d0*/  ISETP.GT.U32.AND P0, PT, R10, 0xfd, PT ;  /* 0x000000fd0a00780c */ /* 0x000fc80003f04070 */
[----:B------:R-:W-:-:S13]  /*06e0*/  ISETP.GT.U32.OR P0, PT, R9, 0xfd, P0 ;  /* 0x000000fd0900780c */ /* 0x000fda0000704470 */
[----:B------:R-:W-:Y:S01]  /*06f0*/  @!P0 IMAD.MOV.U32 R8, RZ, RZ, RZ ;  /* 0x000000ffff088224 */ /* 0x000fe200078e00ff */
[----:B------:R-:W-:Y:S06]  /*0700*/  @!P0 BRA `(.L_x_12) ;  /* 0x0000000000608947 */ /* 0x000fec0003800000 */
[----:B------:R-:W-:Y:S01]  /*0710*/  FSETP.GTU.FTZ.AND P0, PT, |R0|, +INF , PT ;  /* 0x7f8000000000780b */ /* 0x000fe20003f1c200 */
[----:B------:R-:W-:Y:S01]  /*0720*/  IMAD.MOV.U32 R3, RZ, RZ, R7 ;  /* 0x000000ffff037224 */ /* 0x000fe200078e0007 */
[----:B------:R-:W-:-:S04]  /*0730*/  FSETP.GTU.FTZ.AND P1, PT, |R7|, +INF , PT ;  /* 0x7f8000000700780b */ /* 0x000fc80003f3c200 */
[----:B------:R-:W-:-:S13]  /*0740*/  PLOP3.LUT P0, PT, P0, P1, PT, 0xf8, 0x8f ;  /* 0x00000000008f781c */ /* 0x000fda0000703f70 */
[----:B------:R-:W-:Y:S05]  /*0750*/  @P0 BRA `(.L_x_13) ;  /* 0x00000004004c0947 */ /* 0x000fea0003800000 */
[----:B------:R-:W-:-:S13]  /*0760*/  LOP3.LUT P0, RZ, R7, 0x7fffffff, R6, 0xc8, !PT ;  /* 0x7fffffff07ff7812 */ /* 0x000fda000780c806 */
[----:B------:R-:W-:Y:S05]  /*0770*/  @!P0 BRA `(.L_x_14) ;  /* 0x00000004003c8947 */ /* 0x000fea0003800000 */
[C---:B------:R-:W-:Y:S02]  /*0780*/  FSETP.NEU.FTZ.AND P2, PT, |R0|.reuse, +INF , PT ;  /* 0x7f8000000000780b */ /* 0x040fe40003f5d200 */
[----:B------:R-:W-:Y:S02]  /*0790*/  FSETP.NEU.FTZ.AND P1, PT, |R3|, +INF , PT ;  /* 0x7f8000000300780b */ /* 0x000fe40003f3d200 */
[----:B------:R-:W-:-:S11]  /*07a0*/  FSETP.NEU.FTZ.AND P0, PT, |R0|, +INF , PT ;  /* 0x7f8000000000780b */ /* 0x000fd60003f1d200 */
[----:B------:R-:W-:Y:S05]  /*07b0*/  @!P1 BRA !P2, `(.L_x_14) ;  /* 0x00000004002c9947 */ /* 0x000fea0005000000 */
[----:B------:R-:W-:-:S04]  /*07c0*/  LOP3.LUT P2, RZ, R6, 0x7fffffff, RZ, 0xc0, !PT ;  /* 0x7fffffff06ff7812 */ /* 0x000fc8000784c0ff */
[----:B------:R-:W-:-:S13]  /*07d0*/  PLOP3.LUT P1, PT, P1, P2, PT, 0x2f, 0xf2 ;  /* 0x0000000000f2781c */ /* 0x000fda0000f24577 */
[----:B------:R-:W-:Y:S05]  /*07e0*/  @P1 BRA `(.L_x_15) ;  /* 0x0000000400181947 */ /* 0x000fea0003800000 */
[----:B------:R-:W-:-:S04]  /*07f0*/  LOP3.LUT P1, RZ, R7, 0x7fffffff, RZ, 0xc0, !PT ;  /* 0x7fffffff07ff7812 */ /* 0x000fc8000782c0ff */
[----:B------:R-:W-:-:S13]  /*0800*/  PLOP3.LUT P0, PT, P0, P1, PT, 0x2f, 0xf2 ;  /* 0x0000000000f2781c */ /* 0x000fda0000702577 */
[----:B------:R-:W-:Y:S05]  /*0810*/  @P0 BRA `(.L_x_16) ;  /* 0x0000000400000947 */ /* 0x000fea0003800000 */
[----:B------:R-:W-:Y:S02]  /*0820*/  ISETP.GE.AND P0, PT, R9, RZ, PT ;  /* 0x000000ff0900720c */ /* 0x000fe40003f06270 */
[----:B------:R-:W-:-:S11]  /*0830*/  ISETP.GE.AND P1, PT, R10, RZ, PT ;  /* 0x000000ff0a00720c */ /* 0x000fd60003f26270 */
[----:B------:R-:W-:Y:S02]  /*0840*/  @P0 IMAD.MOV.U32 R8, RZ, RZ, RZ ;  /* 0x000000ffff080224 */ /* 0x000fe400078e00ff */
[----:B------:R-:W-:Y:S01]  /*0850*/  @!P0 FFMA R6, R0, 1.84467440737095516160e+19, RZ ;  /* 0x5f80000000068823 */ /* 0x000fe200000000ff */
[----:B------:R-:W-:Y:S02]  /*0860*/  @!P0 IMAD.MOV.U32 R8, RZ, RZ, -0x40 ;  /* 0xffffffc0ff088424 */ /* 0x000fe400078e00ff */
[----:B------:R-:W-:Y:S02]  /*0870*/  @!P1 FFMA R7, R3, 1.84467440737095516160e+19, RZ ;  /* 0x5f80000003079823 */ /* 0x000fe400000000ff */
[----:B------:R-:W-:-:S07]  /*0880*/  @!P1 VIADD R8, R8, 0x40 ;  /* 0x0000004008089836 */ /* 0x000fce0000000000 */
.L_x_12:
[----:B------:R-:W-:Y:S01]  /*0890*/  LEA R10, R5, 0xc0800000, 0x17 ;  /* 0xc0800000050a7811 */ /* 0x000fe200078eb8ff */
[----:B------:R-:W-:Y:S01]  /*08a0*/  VIADD R3, R2, 0xffffff81 ;  /* 0xffffff8102037836 */ /* 0x000fe20000000000 */
[----:B------:R-:W-:Y:S03]  /*08b0*/  BSSY.RECONVERGENT B2, `(.L_x_17) ;  /* 0x0000035000027945 */ /* 0x000fe60003800200 */
[----:B------:R-:W-:Y:S02]  /*08c0*/  IMAD.IADD R10, R7, 0x1, -R10 ;  /* 0x00000001070a7824 */ /* 0x000fe400078e0a0a */
[C---:B------:R-:W-:Y:S01]  /*08d0*/  IMAD R2, R3.reuse, -0x800000, R6 ;  /* 0xff80000003027824 */ /* 0x040fe200078e0206 */
[----:B------:R-:W-:Y:S01]  /*08e0*/  IADD3 R3, PT, PT, R3, 0x7f, -R5 ;  /* 0x0000007f03037810 */ /* 0x000fe20007ffe805 */
[----:B------:R-:W0:Y:S01]  /*08f0*/  MUFU.RCP R7, R10 ;  /* 0x0000000a00077308 */ /* 0x000e220000001000 */
[----:B------:R-:W-:-:S03]  /*0900*/  FADD.FTZ R9, -R10, -RZ ;  /* 0x800000ff0a097221 */ /* 0x000fc60000010100 */
[----:B------:R-:W-:Y:S02]  /*0910*/  IMAD.IADD R3, R3, 0x1, R8 ;  /* 0x0000000103037824 */ /* 0x000fe400078e0208 */
[----:B0-----:R-:W-:-:S04]  /*0920*/  FFMA R12, R7, R9, 1 ;  /* 0x3f800000070c7423 */ /* 0x001fc80000000009 */
[----:B------:R-:W-:-:S04]  /*0930*/  FFMA R13, R7, R12, R7 ;  /* 0x0000000c070d7223 */ /* 0x000fc80000000007 */
[----:B------:R-:W-:-:S04]  /*0940*/  FFMA R6, R2, R13, RZ ;  /* 0x0000000d02067223 */ /* 0x000fc800000000ff */
[----:B------:R-:W-:-:S04]  /*0950*/  FFMA R7, R9, R6, R2 ;  /* 0x0000000609077223 */ /* 0x000fc80000000002 */
[----:B------:R-:W-:-:S04]  /*0960*/  FFMA R12, R13, R7, R6 ;  /* 0x000000070d0c7223 */ /* 0x000fc80000000006 */
[----:B------:R-:W-:-:S04]  /*0970*/  FFMA R9, R9, R12, R2 ;  /* 0x0000000c09097223 */ /* 0x000fc80000000002 */
[----:B------:R-:W-:-:S05]  /*0980*/  FFMA R6, R13, R9, R12 ;  /* 0x000000090d067223 */ /* 0x000fca000000000c */
[----:B------:R-:W-:-:S04]  /*0990*/  SHF.R.U32.HI R2, RZ, 0x17, R6 ;  /* 0x00000017ff027819 */ /* 0x000fc80000011606 */
[----:B------:R-:W-:-:S05]  /*09a0*/  LOP3.LUT R2, R2, 0xff, RZ, 0xc0, !PT ;  /* 0x000000ff02027812 */ /* 0x000fca00078ec0ff */
[----:B------:R-:W-:-:S04]  /*09b0*/  IMAD.IADD R7, R2, 0x1, R3 ;  /* 0x0000000102077824 */ /* 0x000fc800078e0203 */
[----:B------:R-:W-:-:S05]  /*09c0*/  VIADD R2, R7, 0xffffffff ;  /* 0xffffffff07027836 */ /* 0x000fca0000000000 */
[----:B------:R-:W-:-:S13]  /*09d0*/  ISETP.GE.U32.AND P0, PT, R2, 0xfe, PT ;  /* 0x000000fe0200780c */ /* 0x000fda0003f06070 */
[----:B------:R-:W-:Y:S05]  /*09e0*/  @!P0 BRA `(.L_x_18) ;  /* 0x0000000000808947 */ /* 0x000fea0003800000 */
[----:B------:R-:W-:-:S13]  /*09f0*/  ISETP.GT.AND P0, PT, R7, 0xfe, PT ;  /* 0x000000fe0700780c */ /* 0x000fda0003f04270 */
[----:B------:R-:W-:Y:S05]  /*0a00*/  @P0 BRA `(.L_x_19) ;  /* 0x00000000006c0947 */ /* 0x000fea0003800000 */
[----:B------:R-:W-:-:S13]  /*0a10*/  ISETP.GE.AND P0, PT, R7, 0x1, PT ;  /* 0x000000010700780c */ /* 0x000fda0003f06270 */
[----:B------:R-:W-:Y:S05]  /*0a20*/  @P0 BRA `(.L_x_20) ;  /* 0x0000000000740947 */ /* 0x000fea0003800000 */
[----:B------:R-:W-:Y:S02]  /*0a30*/  ISETP.GE.AND P0, PT, R7, -0x18, PT ;  /* 0xffffffe80700780c */ /* 0x000fe40003f06270 */
[----:B------:R-:W-:-:S11]  /*0a40*/  LOP3.LUT R6, R6, 0x80000000, RZ, 0xc0, !PT ;  /* 0x8000000006067812 */ /* 0x000fd600078ec0ff */
[----:B------:R-:W-:Y:S05]  /*0a50*/  @!P0 BRA `(.L_x_20) ;  /* 0x0000000000688947 */ /* 0x000fea0003800000 */
[-CC-:B------:R-:W-:Y:S01]  /*0a60*/  FFMA.RZ R2, R13, R9.reuse, R12.reuse ;  /* 0x000000090d027223 */ /* 0x180fe2000000c00c */
[----:B------:R-:W-:Y:S02]  /*0a70*/  VIADD R8, R7, 0x20 ;  /* 0x0000002007087836 */ /* 0x000fe40000000000 */
[-CC-:B------:R-:W-:Y:S01]  /*0a80*/  FFMA.RM R3, R13, R9.reuse, R12.reuse ;  /* 0x000000090d037223 */ /* 0x180fe2000000400c */
[----:B------:R-:W-:Y:S02]  /*0a90*/  ISETP.NE.AND P2, PT, R7, RZ, PT ;  /* 0x000000ff0700720c */ /* 0x000fe40003f45270 */
[----:B------:R-:W-:Y:S01]  /*0aa0*/  LOP3.LUT R5, R2, 0x7fffff, RZ, 0xc0, !PT ;  /* 0x007fffff02057812 */ /* 0x000fe200078ec0ff */
[----:B------:R-:W-:Y:S01]  /*0ab0*/  FFMA.RP R2, R13, R9, R12 ;  /* 0x000000090d027223 */ /* 0x000fe2000000800c */
[----:B------:R-:W-:Y:S01]  /*0ac0*/  ISETP.NE.AND P1, PT, R7, RZ, PT ;  /* 0x000000ff0700720c */ /* 0x000fe20003f25270 */
[----:B------:R-:W-:Y:S01]  /*0ad0*/  IMAD.MOV R7, RZ, RZ, -R7 ;  /* 0x000000ffff077224 */ /* 0x000fe200078e0a07 */
[----:B------:R-:W-:-:S02]  /*0ae0*/  LOP3.LUT R5, R5, 0x800000, RZ, 0xfc, !PT ;  /* 0x0080000005057812 */ /* 0x000fc400078efcff */
[----:B------:R-:W-:Y:S02]  /*0af0*/  FSETP.NEU.FTZ.AND P0, PT, R2, R3, PT ;  /* 0x000000030200720b */ /* 0x000fe40003f1d000 */
[----:B------:R-:W-:Y:S02]  /*0b00*/  SHF.L.U32 R8, R5, R8, RZ ;  /* 0x0000000805087219 */ /* 0x000fe400000006ff */
[----:B------:R-:W-:Y:S02]  /*0b10*/  SEL R2, R7, RZ, P2 ;  /* 0x000000ff07027207 */ /* 0x000fe40001000000 */
[----:B------:R-:W-:Y:S02]  /*0b20*/  ISETP.NE.AND P1, PT, R8, RZ, P1 ;  /* 0x000000ff0800720c */ /* 0x000fe40000f25270 */
[----:B------:R-:W-:Y:S02]  /*0b30*/  SHF.R.U32.HI R2, RZ, R2, R5 ;  /* 0x00000002ff027219 */ /* 0x000fe40000011605 */
[----:B------:R-:W-:-:S02]  /*0b40*/  PLOP3.LUT P0, PT, P0, P1, PT, 0xf8, 0x8f ;  /* 0x00000000008f781c */ /* 0x000fc40000703f70 */
[----:B------:R-:W-:Y:S02]  /*0b50*/  SHF.R.U32.HI R8, RZ, 0x1, R2 ;  /* 0x00000001ff087819 */ /* 0x000fe40000011602 */
[----:B------:R-:W-:-:S04]  /*0b60*/  SEL R3, RZ, 0x1, !P0 ;  /* 0x00000001ff037807 */ /* 0x000fc80004000000 */
[----:B------:R-:W-:-:S04]  /*0b70*/  LOP3.LUT R3, R3, 0x1, R8, 0xf8, !PT ;  /* 0x0000000103037812 */ /* 0x000fc800078ef808 */
[----:B------:R-:W-:-:S05]  /*0b80*/  LOP3.LUT R3, R3, R2, RZ, 0xc0, !PT ;  /* 0x0000000203037212 */ /* 0x000fca00078ec0ff */
[----:B------:R-:W-:-:S05]  /*0b90*/  IMAD.IADD R3, R8, 0x1, R3 ;  /* 0x0000000108037824 */ /* 0x000fca00078e0203 */
[----:B------:R-:W-:Y:S01]  /*0ba0*/  LOP3.LUT R6, R3, R6, RZ, 0xfc, !PT ;  /* 0x0000000603067212 */ /* 0x000fe200078efcff */
[----:B------:R-:W-:Y:S06]  /*0bb0*/  BRA `(.L_x_20) ;  /* 0x0000000000107947 */ /* 0x000fec0003800000 */
.L_x_19:
[----:B------:R-:W-:-:S04]  /*0bc0*/  LOP3.LUT R6, R6, 0x80000000, RZ, 0xc0, !PT ;  /* 0x8000000006067812 */ /* 0x000fc800078ec0ff */
[----:B------:R-:W-:Y:S01]  /*0bd0*/  LOP3.LUT R6, R6, 0x7f800000, RZ, 0xfc, !PT ;  /* 0x7f80000006067812 */ /* 0x000fe200078efcff */
[----:B------:R-:W-:Y:S06]  /*0be0*/  BRA `(.L_x_20) ;  /* 0x0000000000047947 */ /* 0x000fec0003800000 */
.L_x_18:
[----:B------:R-:W-:-:S07]  /*0bf0*/  IMAD R6, R3, 0x800000, R6 ;  /* 0x0080000003067824 */ /* 0x000fce00078e0206 */
.L_x_20:
[----:B------:R-:W-:Y:S05]  /*0c00*/  BSYNC.RECONVERGENT B2 ;  /* 0x0000000000027941 */ /* 0x000fea0003800200 */
.L_x_17:
[----:B------:R-:W-:Y:S05]  /*0c10*/  BRA `(.L_x_21) ;  /* 0x0000000000207947 */ /* 0x000fea0003800000 */
.L_x_16:
[----:B------:R-:W-:-:S04]  /*0c20*/  LOP3.LUT R6, R7, 0x80000000, R6, 0x48, !PT ;  /* 0x8000000007067812 */ /* 0x000fc800078e4806 */
[----:B------:R-:W-:Y:S01]  /*0c30*/  LOP3.LUT R6, R6, 0x7f800000, RZ, 0xfc, !PT ;  /* 0x7f80000006067812 */ /* 0x000fe200078efcff */
[----:B------:R-:W-:Y:S06]  /*0c40*/  BRA `(.L_x_21) ;  /* 0x0000000000147947 */ /* 0x000fec0003800000 */
.L_x_15:
[----:B------:R-:W-:Y:S01]  /*0c50*/  LOP3.LUT R6, R7, 0x80000000, R6, 0x48, !PT ;  /* 0x8000000007067812 */ /* 0x000fe200078e4806 */
[----:B------:R-:W-:Y:S06]  /*0c60*/  BRA `(.L_x_21) ;  /* 0x00000000000c7947 */ /* 0x000fec0003800000 */
.L_x_14:
[----:B------:R-:W0:Y:S01]  /*0c70*/  MUFU.RSQ R6, -QNAN ;  /* 0xffc0000000067908 */ /* 0x000e220000001400 */
[----:B------:R-:W-:Y:S05]  /*0c80*/  BRA `(.L_x_21) ;  /* 0x0000000000047947 */ /* 0x000fea0003800000 */
.L_x_13:
[----:B------:R-:W-:-:S07]  /*0c90*/  FADD.FTZ R6, R0, R3 ;  /* 0x0000000300067221 */ /* 0x000fce0000010000 */
.L_x_21:
[----:B------:R-:W-:Y:S05]  /*0ca0*/  BSYNC.RECONVERGENT B1 ;  /* 0x0000000000017941 */ /* 0x000fea0003800200 */
.L_x_11:
[----:B------:R-:W-:Y:S02]  /*0cb0*/  IMAD.MOV.U32 R2, RZ, RZ, R11 ;  /* 0x000000ffff027224 */ /* 0x000fe400078e000b */
[----:B------:R-:W-:-:S04]  /*0cc0*/  IMAD.MOV.U32 R3, RZ, RZ, 0x0 ;  /* 0x00000000ff037424 */ /* 0x000fc800078e00ff */
[----:B0-----:R-:W-:Y:S05]  /*0cd0*/  RET.REL.NODEC R2 `(default_function_kernel_1) ;  /* 0xfffffff002c87950 */ /* 0x001fea0003c3ffff */
.L_x_22:
        /* <DEDUP_REMOVED lines=10> */
.L_x_45:


//--------------------- .text.default_function_kernel --------------------------
	.section	.text.default_function_kernel,"ax",@progbits
	.align	128
        .global         default_function_kernel
        .type           default_function_kernel,@function
        .size           default_function_kernel,(.L_x_46 - default_function_kernel)
        .other          default_function_kernel,@"STO_CUDA_ENTRY STV_DEFAULT"
default_function_kernel:
.text.default_function_kernel:
[----:B------:R-:W-:Y:S01]  /*0000*/  LDC R1, c[0x0][0x37c] ;  /* 0x0000df00ff017b82 */ /* 0x000fe20000000800 */
[----:B------:R-:W0:Y:S07]  /*0010*/  S2R R4, SR_CTAID.X ;  /* 0x0000000000047919 */ /* 0x000e2e0000002500 */
[----:B------:R-:W1:Y:S01]  /*0020*/  LDC.64 R6, c[0x0][0x390] ;  /* 0x0000e400ff067b82 */ /* 0x000e620000000a00 */
[----:B------:R-:W2:Y:S01]  /*0030*/  LDCU.64 UR4, c[0x0][0x358] ;  /* 0x00006b00ff0477ac */ /* 0x000ea20008000a00 */
[----:B------:R-:W0:Y:S02]  /*0040*/  S2R R3, SR_TID.X ;  /* 0x0000000000037919 */ /* 0x000e240000002100 */
[----:B0-----:R-:W-:-:S04]  /*0050*/  IMAD R4, R4, 0xa, R3 ;  /* 0x0000000a04047824 */ /* 0x001fc800078e0203 */
[----:B------:R-:W0:Y:S01]  /*0060*/  LDC.64 R2, c[0x0][0x388] ;  /* 0x0000e200ff027b82 */ /* 0x000e220000000a00 */
[----:B-1----:R-:W-:-:S06]  /*0070*/  IMAD.WIDE.U32 R6, R4, 0x4, R6 ;  /* 0x0000000404067825 */ /* 0x002fcc00078e0006 */
[----:B--2---:R-:W2:Y:S01]  /*0080*/  LDG.E.CONSTANT R7, desc[UR4][R6.64] ;  /* 0x0000000406077981 */ /* 0x004ea2000c1e9900 */
[----:B0-----:R-:W-:-:S05]  /*0090*/  IMAD.WIDE.U32 R2, R4, 0x4, R2 ;  /* 0x0000000404027825 */ /* 0x001fca00078e0002 */
[----:B------:R-:W3:Y:S01]  /*00a0*/  LDG.E.CONSTANT R0, desc[UR4][R2.64] ;  /* 0x0000000402007981 */ /* 0x000ee2000c1e9900 */
[----:B------:R-:W-:Y:S01]  /*00b0*/  BSSY.RECONVERGENT B0, `(.L_x_23) ;  /* 0x000000c000007945 */ /* 0x000fe20003800200 */
[----:B--2---:R-:W0:Y:S02]  /*00c0*/  MUFU.RCP R8, R7 ;  /* 0x0000000700087308 */ /* 0x004e240000001000 */
[----:B0-----:R-:W-:-:S06]  /*00d0*/  FFMA R5, -R7, R8, 1 ;  /* 0x3f80000007057423 */ /* 0x001fcc0000000108 */
[----:B---3--:R-:W0:Y:S01]  /*00e0*/  FCHK P0, R0, R7 ;  /* 0x0000000700007302 */ /* 0x008e220000000000 */
[----:B------:R-:W-:-:S04]  /*00f0*/  FFMA R5, R8, R5, R8 ;  /* 0x0000000508057223 */ /* 0x000fc80000000008 */
[----:B------:R-:W-:-:S04]  /*0100*/  FFMA R8, R0, R5, RZ ;  /* 0x0000000500087223 */ /* 0x000fc800000000ff */
[----:B------:R-:W-:-:S04]  /*0110*/  FFMA R9, -R7, R8, R0 ;  /* 0x0000000807097223 */ /* 0x000fc80000000100 */
[----:B------:R-:W-:Y:S01]  /*0120*/  FFMA R5, R5, R9, R8 ;  /* 0x0000000905057223 */ /* 0x000fe20000000008 */
[----:B0-----:R-:W-:Y:S06]  /*0130*/  @!P0 BRA `(.L_x_24) ;  /* 0x00000000000c8947 */ /* 0x001fec0003800000 */
[----:B------:R-:W-:-:S07]  /*0140*/  MOV R11, 0x160 ;  /* 0x00000160000b7802 */ /* 0x000fce0000000f00 */
[----:B------:R-:W-:Y:S05]  /*0150*/  CALL.REL.NOINC `($__internal_1_$__cuda_sm3x_div_rn_noftz_f32_slowpath) ;  /* 0x0000000400807944 */ /* 0x000fea0003c00000 */
[----:B------:R-:W-:-:S07]  /*0160*/  IMAD.MOV.U32 R5, RZ, RZ, R6 ;  /* 0x000000ffff057224 */ /* 0x000fce00078e0006 */
.L_x_24:
[----:B------:R-:W-:Y:S05]  /*0170*/  BSYNC.RECONVERGENT B0 ;  /* 0x0000000000007941 */ /* 0x000fea0003800200 */
.L_x_23:
        /* <DEDUP_REMOVED lines=34> */
.L_x_29:
[----:B------:R-:W-:Y:S05]  /*03a0*/  BSYNC.RECONVERGENT B1 ;  /* 0x0000000000017941 */ /* 0x000fea0003800200 */
.L_x_28:
[----:B------:R-:W-:Y:S01]  /*03b0*/  FFMA R2, R3, -|R5|, R2 ;  /* 0xc000000503027223 */ /* 0x000fe20000000002 */
[----:B------:R-:W-:Y:S06]  /*03c0*/  BRA `(.L_x_26) ;  /* 0x0000000000787947 */ /* 0x000fec0003800000 */
.L_x_27:
[----:B------:R-:W-:Y:S01]  /*03d0*/  LOP3.LUT R7, R9, 0xff800000, RZ, 0xc0, !PT ;  /* 0xff80000009077812 */ /* 0x000fe200078ec0ff */
[----:B------:R-:W-:Y:S01]  /*03e0*/  BSSY.RECONVERGENT B1, `(.L_x_30) ;  /* 0x000001a000017945 */ /* 0x000fe20003800200 */
[----:B------:R-:W-:Y:S02]  /*03f0*/  FSETP.GT.AND P2, PT, |R5|, RZ, PT ;  /* 0x000000ff0500720b */ /* 0x000fe40003f44200 */
[C---:B------:R-:W-:Y:S02]  /*0400*/  IADD3 R6, PT, PT, R2.reuse, 0xb800000, -R7 ;  /* 0x0b80000002067810 */ /* 0x040fe40007ffe807 */
[----:B------:R-:W-:Y:S02]  /*0410*/  LOP3.LUT R3, R2, 0x7fffff, RZ, 0xc0, !PT ;  /* 0x007fffff02037812 */ /* 0x000fe400078ec0ff */
        /* <DEDUP_REMOVED lines=9> */
.L_x_32:
        /* <DEDUP_REMOVED lines=13> */
.L_x_31:
[----:B------:R-:W-:Y:S05]  /*0580*/  BSYNC.RECONVERGENT B1 ;  /* 0x0000000000017941 */ /* 0x000fea0003800200 */
.L_x_30:
[----:B------:R-:W-:-:S04]  /*0590*/  FMUL R2, R3, 1.1920928955078125e-07 ;  /* 0x3400000003027820 */ /* 0x000fc80000400000 */
[----:B------:R-:W-:-:S07]  /*05a0*/  FMUL R2, R7, R2 ;  /* 0x0000000207027220 */ /* 0x000fce0000400000 */
.L_x_26:
[----:B------:R-:W-:Y:S05]  /*05b0*/  BSYNC.RECONVERGENT B0 ;  /* 0x0000000000007941 */ /* 0x000fea0003800200 */
.L_x_25:
[C---:B------:R-:W-:Y:S01]  /*05c0*/  FSETP.NAN.AND P0, PT, |R2|.reuse, |R2|, PT ;  /* 0x400000020200720b */ /* 0x040fe20003f08200 */
[----:B------:R-:W-:Y:S01]  /*05d0*/  IMAD.MOV.U32 R8, RZ, RZ, 0x3f6ee581 ;  /* 0x3f6ee581ff087424 */ /* 0x000fe200078e00ff */
[----:B------:R-:W-:-:S04]  /*05e0*/  LOP3.LUT R3, R2, 0x80000000, R0, 0xb8, !PT ;  /* 0x8000000002037812 */ /* 0x000fc800078eb800 */
[----:B------:R-:W-:-:S04]  /*05f0*/  FSEL R0, R2, R3, P0 ;  /* 0x0000000302007208 */ /* 0x000fc80000000000 */
[----:B------:R-:W1:Y:S01]  /*0600*/  MUFU.RCP R3, |R0| ;  /* 0x4000000000037308 */ /* 0x000e620000001000 */
[----:B------:R-:W-:-:S04]  /*0610*/  FSETP.GT.AND P0, PT, |R0|, 1, PT ;  /* 0x3f8000000000780b */ /* 0x000fc80003f04200 */
[----:B-1----:R-:W-:Y:S01]  /*0620*/  FSEL R5, R3, |R0|, P0 ;  /* 0x4000000003057208 */ /* 0x002fe20000000000 */
[----:B------:R-:W-:-:S04]  /*0630*/  IMAD.MOV.U32 R3, RZ, RZ, 0x3b2090aa ;  /* 0x3b2090aaff037424 */ /* 0x000fc800078e00ff */
[----:B------:R-:W-:-:S04]  /*0640*/  FMUL R6, R5, R5 ;  /* 0x0000000505067220 */ /* 0x000fc80000400000 */
[----:B------:R-:W-:-:S04]  /*0650*/  FFMA R3, R6, R3, -0.014396979473531246185 ;  /* 0xbc6be14f06037423 */ /* 0x000fc80000000003 */
[----:B------:R-:W-:-:S04]  /*0660*/  FFMA R3, R6, R3, 0.039849750697612762451 ;  /* 0x3d23397e06037423 */ /* 0x000fc80000000003 */
[----:B------:R-:W-:-:S04]  /*0670*/  FFMA R3, R6, R3, -0.072529748082160949707 ;  /* 0xbd948a7a06037423 */ /* 0x000fc80000000003 */
[----:B------:R-:W-:-:S04]  /*0680*/  FFMA R3, R6, R3, 0.10518480092287063599 ;  /* 0x3dd76b2106037423 */ /* 0x000fc80000000003 */
[C---:B------:R-:W-:Y:S02]  /*0690*/  FFMA R7, R6.reuse, R3, -0.14171802997589111328 ;  /* 0xbe111e8806077423 */ /* 0x040fe40000000003 */
[----:B------:R-:W1:Y:S02]  /*06a0*/  LDC.64 R2, c[0x0][0x380] ;  /* 0x0000e000ff027b82 */ /* 0x000e640000000a00 */
[----:B------:R-:W-:-:S04]  /*06b0*/  FFMA R7, R6, R7, 0.19988775253295898438 ;  /* 0x3e4caf6006077423 */ /* 0x000fc80000000007 */
[----:B------:R-:W-:-:S04]  /*06c0*/  FFMA R7, R6, R7, -0.33332940936088562012 ;  /* 0xbeaaaa2706077423 */ /* 0x000fc80000000007 */
[----:B------:R-:W-:-:S04]  /*06d0*/  FMUL R6, R6, R7 ;  /* 0x0000000706067220 */ /* 0x000fc80000400000 */
[----:B------:R-:W-:-:S04]  /*06e0*/  FFMA R7, R5, R6, R5 ;  /* 0x0000000605077223 */ /* 0x000fc80000000005 */
[----:B------:R-:W-:Y:S01]  /*06f0*/  @P0 FFMA R7, R8, 1.6832555532455444336, -R7 ;  /* 0x3fd774eb08070823 */ /* 0x000fe20000000807 */
[----:B------:R-:W-:-:S04]  /*0700*/  FSETP.NAN.AND P0, PT, |R0|, |R0|, PT ;  /* 0x400000000000720b */ /* 0x000fc80003f08200 */
[----:B------:R-:W-:Y:S01]  /*0710*/  LOP3.LUT R0, R7, 0x80000000, R0, 0xb8, !PT ;  /* 0x8000000007007812 */ /* 0x000fe200078eb800 */
[----:B-1----:R-:W-:-:S03]  /*0720*/  IMAD.WIDE.U32 R4, R4, 0x4, R2 ;  /* 0x0000000404047825 */ /* 0x002fc600078e0002 */
[----:B------:R-:W-:-:S05]  /*0730*/  FSEL R7, R0, R7, !P0 ;  /* 0x0000000700077208 */ /* 0x000fca0004000000 */
[----:B------:R-:W-:Y:S01]  /*0740*/  STG.E desc[UR4][R4.64], R7 ;  /* 0x0000000704007986 */ /* 0x000fe2000c101904 */
[----:B------:R-:W-:Y:S05]  /*0750*/  EXIT ;  /* 0x000000000000794d */ /* 0x000fea0003800000 */
        .weak           $__internal_1_$__cuda_sm3x_div_rn_noftz_f32_slowpath
        .type           $__internal_1_$__cuda_sm3x_div_rn_noftz_f32_slowpath,@function
        .size           $__internal_1_$__cuda_sm3x_div_rn_noftz_f32_slowpath,(.L_x_46 - $__internal_1_$__cuda_sm3x_div_rn_noftz_f32_slowpath)
$__internal_1_$__cuda_sm3x_div_rn_noftz_f32_slowpath:
[----:B------:R-:W-:Y:S01]  /*0760*/  SHF.R.U32.HI R3, RZ, 0x17, R7 ;  /* 0x00000017ff037819 */ /* 0x000fe20000011607 */
[----:B------:R-:W-:Y:S01]  /*0770*/  BSSY.RECONVERGENT B1, `(.L_x_33) ;  /* 0x0000064000017945 */ /* 0x000fe20003800200 */
[--C-:B------:R-:W-:Y:S01]  /*0780*/  SHF.R.U32.HI R2, RZ, 0x17, R0.reuse ;  /* 0x00000017ff027819 */ /* 0x100fe20000011600 */
[----:B------:R-:W-:Y:S01]  /*0790*/  IMAD.MOV.U32 R6, RZ, RZ, R0 ;  /* 0x000000ffff067224 */ /* 0x000fe200078e0000 */
[----:B------:R-:W-:Y:S02]  /*07a0*/  LOP3.LUT R5, R3, 0xff, RZ, 0xc0, !PT ;  /* 0x000000ff03057812 */ /* 0x000fe400078ec0ff */
[----:B------:R-:W-:-:S03]  /*07b0*/  LOP3.LUT R2, R2, 0xff, RZ, 0xc0, !PT ;  /* 0x000000ff02027812 */ /* 0x000fc600078ec0ff */
[----:B------:R-:W-:Y:S01]  /*07c0*/  VIADD R10, R5, 0xffffffff ;  /* 0xffffffff050a7836 */ /* 0x000fe20000000000 */
[----:B------:R-:W-:-:S04]  /*07d0*/  IADD3 R9, PT, PT, R2, -0x1, RZ ;  /* 0xffffffff02097810 */ /* 0x000fc80007ffe0ff */
        /* <DEDUP_REMOVED lines=28> */
.L_x_34:
[----:B------:R-:W-:Y:S01]  /*09a0*/  LEA R10, R5, 0xc0800000, 0x17 ;  /* 0xc0800000050a7811 */ /* 0x000fe200078eb8ff */
[----:B------:R-:W-:Y:S01]  /*09b0*/  VIADD R3, R2, 0xffffff81 ;  /* 0xffffff8102037836 */ /* 0x000fe20000000000 */
[----:B------:R-:W-:Y:S02]  /*09c0*/  BSSY.RECONVERGENT B2, `(.L_x_39) ;  /* 0x0000035000027945 */ /* 0x000fe40003800200 */
[----:B------:R-:W-:Y:S01]  /*09d0*/  IADD3 R10, PT, PT, -R10, R7, RZ ;  /* 0x000000070a0a7210 */ /* 0x000fe20007ffe1ff */
[C---:B------:R-:W-:Y:S01]  /*09e0*/  IMAD R2, R3.reuse, -0x800000, R6 ;  /* 0xff80000003027824 */ /* 0x040fe200078e0206 */
[----:B------:R-:W-:Y:S02]  /*09f0*/  IADD3 R3, PT, PT, R3, 0x7f, -R5 ;  /* 0x0000007f03037810 */ /* 0x000fe40007ffe805 */
[----:B------:R-:W0:Y:S01]  /*0a00*/  MUFU.RCP R7, R10 ;  /* 0x0000000a00077308 */ /* 0x000e220000001000 */
[----:B------:R-:W-:Y:S02]  /*0a10*/  FADD.FTZ R9, -R10, -RZ ;  /* 0x800000ff0a097221 */ /* 0x000fe40000010100 */
[----:B------:R-:W-:-:S02]  /*0a20*/  IMAD.IADD R3, R3, 0x1, R8 ;  /* 0x0000000103037824 */ /* 0x000fc400078e0208 */
        /* <DEDUP_REMOVED lines=26> */
[----:B------:R-:W-:Y:S02]  /*0bd0*/  ISETP.NE.AND P1, PT, R7, RZ, PT ;  /* 0x000000ff0700720c */ /* 0x000fe40003f25270 */
[----:B------:R-:W-:-:S02]  /*0be0*/  LOP3.LUT R5, R5, 0x800000, RZ, 0xfc, !PT ;  /* 0x0080000005057812 */ /* 0x000fc400078efcff */
[----:B------:R-:W-:Y:S02]  /*0bf0*/  IADD3 R7, PT, PT, -R7, RZ, RZ ;  /* 0x000000ff07077210 */ /* 0x000fe40007ffe1ff */
[----:B------:R-:W-:Y:S02]  /*0c00*/  SHF.L.U32 R8, R5, R8, RZ ;  /* 0x0000000805087219 */ /* 0x000fe400000006ff */
[----:B------:R-:W-:Y:S02]  /*0c10*/  FSETP.NEU.FTZ.AND P0, PT, R2, R3, PT ;  /* 0x000000030200720b */ /* 0x000fe40003f1d000 */
[----:B------:R-:W-:Y:S02]  /*0c20*/  SEL R2, R7, RZ, P2 ;  /* 0x000000ff07027207 */ /* 0x000fe40001000000 */
[----:B------:R-:W-:Y:S02]  /*0c30*/  ISETP.NE.AND P1, PT, R8, RZ, P1 ;  /* 0x000000ff0800720c */ /* 0x000fe40000f25270 */
[----:B------:R-:W-:-:S02]  /*0c40*/  SHF.R.U32.HI R2, RZ, R2, R5 ;  /* 0x00000002ff027219 */ /* 0x000fc40000011605 */
[----:B------:R-:W-:Y:S02]  /*0c50*/  PLOP3.LUT P0, PT, P0, P1, PT, 0xf8, 0x8f ;  /* 0x00000000008f781c */ /* 0x000fe40000703f70 */
[----:B------:R-:W-:Y:S02]  /*0c60*/  SHF.R.U32.HI R8, RZ, 0x1, R2 ;  /* 0x00000001ff087819 */ /* 0x000fe40000011602 */
[----:B------:R-:W-:-:S04]  /*0c70*/  SEL R3, RZ, 0x1, !P0 ;  /* 0x00000001ff037807 */ /* 0x000fc80004000000 */
[----:B------:R-:W-:-:S04]  /*0c80*/  LOP3.LUT R3, R3, 0x1, R8, 0xf8, !PT ;  /* 0x0000000103037812 */ /* 0x000fc800078ef808 */
[----:B------:R-:W-:-:S05]  /*0c90*/  LOP3.LUT R3, R3, R2, RZ, 0xc0, !PT ;  /* 0x0000000203037212 */ /* 0x000fca00078ec0ff */
[----:B------:R-:W-:-:S05]  /*0ca0*/  IMAD.IADD R3, R8, 0x1, R3 ;  /* 0x0000000108037824 */ /* 0x000fca00078e0203 */
[----:B------:R-:W-:Y:S01]  /*0cb0*/  LOP3.LUT R6, R3, R6, RZ, 0xfc, !PT ;  /* 0x0000000603067212 */ /* 0x000fe200078efcff */
[----:B------:R-:W-:Y:S06]  /*0cc0*/  BRA `(.L_x_42) ;  /* 0x0000000000107947 */ /* 0x000fec0003800000 */
.L_x_41:
[----:B------:R-:W-:-:S04]  /*0cd0*/  LOP3.LUT R6, R6, 0x80000000, RZ, 0xc0, !PT ;  /* 0x8000000006067812 */ /* 0x000fc800078ec0ff */
[----:B------:R-:W-:Y:S01]  /*0ce0*/  LOP3.LUT R6, R6, 0x7f800000, RZ, 0xfc, !PT ;  /* 0x7f80000006067812 */ /* 0x000fe200078efcff */
[----:B------:R-:W-:Y:S06]  /*0cf0*/  BRA `(.L_x_42) ;  /* 0x0000000000047947 */ /* 0x000fec0003800000 */
.L_x_40:
[----:B------:R-:W-:-:S07]  /*0d00*/  IMAD R6, R3, 0x800000, R6 ;  /* 0x0080000003067824 */ /* 0x000fce00078e0206 */
.L_x_42:
[----:B------:R-:W-:Y:S05]  /*0d10*/  BSYNC.RECONVERGENT B2 ;  /* 0x0000000000027941 */ /* 0x000fea0003800200 */
.L_x_39:
[----:B------:R-:W-:Y:S05]  /*0d20*/  BRA `(.L_x_43) ;  /* 0x0000000000207947 */ /* 0x000fea0003800000 */
.L_x_38:
[----:B------:R-:W-:-:S04]  /*0d30*/  LOP3.LUT R6, R7, 0x80000000, R6, 0x48, !PT ;  /* 0x8000000007067812 */ /* 0x000fc800078e4806 */
[----:B------:R-:W-:Y:S01]  /*0d40*/  LOP3.LUT R6, R6, 0x7f800000, RZ, 0xfc, !PT ;  /* 0x7f80000006067812 */ /* 0x000fe200078efcff */
[----:B------:R-:W-:Y:S06]  /*0d50*/  BRA `(.L_x_43) ;  /* 0x0000000000147947 */ /* 0x000fec0003800000 */
.L_x_37:
[----:B------:R-:W-:Y:S01]  /*0d60*/  LOP3.LUT R6, R7, 0x80000000, R6, 0x48, !PT ;  /* 0x8000000007067812 */ /* 0x000fe200078e4806 */
[----:B------:R-:W-:Y:S06]  /*0d70*/  BRA `(.L_x_43) ;  /* 0x00000000000c7947 */ /* 0x000fec0003800000 */
.L_x_36:
[----:B------:R-:W0:Y:S01]  /*0d80*/  MUFU.RSQ R6, -QNAN ;  /* 0xffc0000000067908 */ /* 0x000e220000001400 */
[----:B------:R-:W-:Y:S05]  /*0d90*/  BRA `(.L_x_43) ;  /* 0x0000000000047947 */ /* 0x000fea0003800000 */
.L_x_35:
[----:B------:R-:W-:-:S07]  /*0da0*/  FADD.FTZ R6, R0, R3 ;  /* 0x0000000300067221 */ /* 0x000fce0000010000 */
.L_x_43:
[----:B------:R-:W-:Y:S05]  /*0db0*/  BSYNC.RECONVERGENT B1 ;  /* 0x0000000000017941 */ /* 0x000fea0003800200 */
.L_x_33:
[----:B------:R-:W-:Y:S02]  /*0dc0*/  IMAD.MOV.U32 R2, RZ, RZ, R11 ;  /* 0x000000ffff027224 */ /* 0x000fe400078e000b */
[----:B------:R-:W-:-:S04]  /*0dd0*/  IMAD.MOV.U32 R3, RZ, RZ, 0x0 ;  /* 0x00000000ff037424 */ /* 0x000fc800078e00ff */
[----:B0-----:R-:W-:Y:S05]  /*0de0*/  RET.REL.NODEC R2 `(default_function_kernel) ;  /* 0xfffffff002847950 */ /* 0x001fea0003c3ffff */
.L_x_44:
        /* <DEDUP_REMOVED lines=9> */
.L_x_46:


//--------------------- .nv.shared.reserved.0     --------------------------
	.section	.nv.shared.reserved.0,"aw",@nobits
	.weak		__nv_reservedSMEM_offset_0_alias
	.size		__nv_reservedSMEM_offset_0_alias, 0, 64
	.other		__nv_reservedSMEM_offset_0_alias,@"STO_CUDA_RESERVED_SHARED STV_DEFAULT"
__nv_reservedSMEM_offset_0_alias:
	.zero		0
	.zero		64


//--------------------- .nv.constant0.default_function_kernel_2 --------------------------
	.section	.nv.constant0.default_function_kernel_2,"a",@progbits
	.sectionflags	@""
	.align	4
.nv.constant0.default_function_kernel_2:
	.zero		920


//--------------------- .nv.constant0.default_function_kernel_1 --------------------------
	.section	.nv.constant0.default_function_kernel_1,"a",@progbits
	.sectionflags	@""
	.align	4
.nv.constant0.default_function_kernel_1:
	.zero		920


//--------------------- .nv.constant0.default_function_kernel --------------------------
	.section	.nv.constant0.default_function_kernel,"a",@progbits
	.sectionflags	@""
	.align	4
.nv.constant0.default_function_kernel:
	.zero		920


//--------------------- SYMBOLS --------------------------

	.type		.nv.reservedSmem.offset0,@object
	.size		.nv.reservedSmem.offset0,0x4
